	.target	sm_103a

	.elftype	@"ET_EXEC"


//--------------------- .note.nv.tkinfo           --------------------------
	.section	.note.nv.tkinfo,"",@"SHT_NOTE"
	.sectionflags	@"SHF_NOTE_NV_TKINFO"
	.tkinfo
        /*0018*/ 	.word	0x00000002
        /*0030*/ 	.string	""
        /*0030*/ 	.string	"ptxas"
        /*0030*/ 	.string	"Cuda compilation tools, release 13.0, V13.0.88"
        /*0030*/ 	.string	"Build cuda_13.0.r13.0/compiler.36424714_0"
        /*0030*/ 	.string	"-arch sm_103a -m 64 "



//--------------------- .note.nv.cuinfo           --------------------------
	.section	.note.nv.cuinfo,"",@"SHT_NOTE"
	.sectionflags	@"SHF_NOTE_NV_CUINFO"
        /*0018*/ 	.short	0x0002
        /*001a*/ 	.short	0x0067
        /*001c*/ 	.short	0x0082
	.zero		2


//--------------------- .nv.info                  --------------------------
	.section	.nv.info,"",@"SHT_CUDA_INFO"
	.align	4


	//----- nvinfo : EIATTR_REGCOUNT
	.align		4
        /*0000*/ 	.byte	0x04, 0x2f
        /*0002*/ 	.short	(.L_1 - .L_0)
	.align		4
.L_0:
        /*0004*/ 	.word	index@(_ZN17fastertransformer22transpose_COL32_kernelEP5char4PK4int4iiiiPKfS6_S6_ii)
        /*0008*/ 	.word	0x0000001a


	//----- nvinfo : EIATTR_FRAME_SIZE
	.align		4
.L_1:
        /*000c*/ 	.byte	0x04, 0x11
        /*000e*/ 	.short	(.L_3 - .L_2)
	.align		4
.L_2:
        /*0010*/ 	.word	index@(_ZN17fastertransformer22transpose_COL32_kernelEP5char4PK4int4iiiiPKfS6_S6_ii)
        /*0014*/ 	.word	0x00000000


	//----- nvinfo : EIATTR_REGCOUNT
	.align		4
.L_3:
        /*0018*/ 	.byte	0x04, 0x2f
        /*001a*/ 	.short	(.L_5 - .L_4)
	.align		4
.L_4:
        /*001c*/ 	.word	index@(_ZN17fastertransformer22transpose_COL32_kernelEPaPKaiiiiPKfS4_ii)
        /*0020*/ 	.word	0x0000000e


	//----- nvinfo : EIATTR_FRAME_SIZE
	.align		4
.L_5:
        /*0024*/ 	.byte	0x04, 0x11
        /*0026*/ 	.short	(.L_7 - .L_6)
	.align		4
.L_6:
        /*0028*/ 	.word	index@(_ZN17fastertransformer22transpose_COL32_kernelEPaPKaiiiiPKfS4_ii)
        /*002c*/ 	.word	0x00000000


	//----- nvinfo : EIATTR_REGCOUNT
	.align		4
.L_7:
        /*0030*/ 	.byte	0x04, 0x2f
        /*0032*/ 	.short	(.L_9 - .L_8)
	.align		4
.L_8:
        /*0034*/ 	.word	index@(_ZN17fastertransformer38transpose_COL32_rebuild_padding_kernelEPaPKiS2_iiiiiPKfS4_S4_i)
        /*0038*/ 	.word	0x00000012


	//----- nvinfo : EIATTR_FRAME_SIZE
	.align		4
.L_9:
        /*003c*/ 	.byte	0x04, 0x11
        /*003e*/ 	.short	(.L_11 - .L_10)
	.align		4
.L_10:
        /*0040*/ 	.word	index@(_ZN17fastertransformer38transpose_COL32_rebuild_padding_kernelEPaPKiS2_iiiiiPKfS4_S4_i)
        /*0044*/ 	.word	0x00000000


	//----- nvinfo : EIATTR_REGCOUNT
	.align		4
.L_11:
        /*0048*/ 	.byte	0x04, 0x2f
        /*004a*/ 	.short	(.L_13 - .L_12)
	.align		4
.L_12:
        /*004c*/ 	.word	index@(_ZN17fastertransformer38transpose_COL32_rebuild_padding_kernelEPaPKaPKiiiiiiPKfS6_i)
        /*0050*/ 	.word	0x0000000d


	//----- nvinfo : EIATTR_FRAME_SIZE
	.align		4
.L_13:
        /*0054*/ 	.byte	0x04, 0x11
        /*0056*/ 	.short	(.L_15 - .L_14)
	.align		4
.L_14:
        /*0058*/ 	.word	index@(_ZN17fastertransformer38transpose_COL32_rebuild_padding_kernelEPaPKaPKiiiiiiPKfS6_i)
        /*005c*/ 	.word	0x00000000


	//----- nvinfo : EIATTR_REGCOUNT
	.align		4
.L_15:
        /*0060*/ 	.byte	0x04, 0x2f
        /*0062*/ 	.short	(.L_17 - .L_16)
	.align		4
.L_16:
        /*0064*/ 	.word	index@(_ZN17fastertransformer26transpose_COL32_ROW_kernelEPaPKaiiiiPKfS4_ii)
        /*0068*/ 	.word	0x0000000e


	//----- nvinfo : EIATTR_FRAME_SIZE
	.align		4
.L_17:
        /*006c*/ 	.byte	0x04, 0x11
        /*006e*/ 	.short	(.L_19 - .L_18)
	.align		4
.L_18:
        /*0070*/ 	.word	index@(_ZN17fastertransformer26transpose_COL32_ROW_kernelEPaPKaiiiiPKfS4_ii)
        /*0074*/ 	.word	0x00000000


	//----- nvinfo : EIATTR_REGCOUNT
	.align		4
.L_19:
        /*0078*/ 	.byte	0x04, 0x2f
        /*007a*/ 	.short	(.L_21 - .L_20)
	.align		4
.L_20:
        /*007c*/ 	.word	index@(_ZN17fastertransformer42transpose_COL32_ROW_rebuild_padding_kernelEPaPKaPKiiiiiiPKfS6_ii)
        /*0080*/ 	.word	0x0000000d


	//----- nvinfo : EIATTR_FRAME_SIZE
	.align		4
.L_21:
        /*0084*/ 	.byte	0x04, 0x11
        /*0086*/ 	.short	(.L_23 - .L_22)
	.align		4
.L_22:
        /*0088*/ 	.word	index@(_ZN17fastertransformer42transpose_COL32_ROW_rebuild_padding_kernelEPaPKaPKiiiiiiPKfS6_ii)
        /*008c*/ 	.word	0x00000000


	//----- nvinfo : EIATTR_REGCOUNT
	.align		4
.L_23:
        /*0090*/ 	.byte	0x04, 0x2f
        /*0092*/ 	.short	(.L_25 - .L_24)
	.align		4
.L_24:
        /*0094*/ 	.word	index@(_ZN17fastertransformer21transpose_int8_tensorEPaPKamm)
        /*0098*/ 	.word	0x0000000c


	//----- nvinfo : EIATTR_FRAME_SIZE
	.align		4
.L_25:
        /*009c*/ 	.byte	0x04, 0x11
        /*009e*/ 	.short	(.L_27 - .L_26)
	.align		4
.L_26:
        /*00a0*/ 	.word	index@(_ZN17fastertransformer21transpose_int8_tensorEPaPKamm)
        /*00a4*/ 	.word	0x00000000


	//----- nvinfo : EIATTR_MIN_STACK_SIZE
	.align		4
.L_27:
        /*00a8*/ 	.byte	0x04, 0x12
        /*00aa*/ 	.short	(.L_29 - .L_28)
	.align		4
.L_28:
        /*00ac*/ 	.word	index@(_ZN17fastertransformer21transpose_int8_tensorEPaPKamm)
        /*00b0*/ 	.word	0x00000000


	//----- nvinfo : EIATTR_MIN_STACK_SIZE
	.align		4
.L_29:
        /*00b4*/ 	.byte	0x04, 0x12
        /*00b6*/ 	.short	(.L_31 - .L_30)
	.align		4
.L_30:
        /*00b8*/ 	.word	index@(_ZN17fastertransformer42transpose_COL32_ROW_rebuild_padding_kernelEPaPKaPKiiiiiiPKfS6_ii)
        /*00bc*/ 	.word	0x00000000


	//----- nvinfo : EIATTR_MIN_STACK_SIZE
	.align		4
.L_31:
        /*00c0*/ 	.byte	0x04, 0x12
        /*00c2*/ 	.short	(.L_33 - .L_32)
	.align		4
.L_32:
        /*00c4*/ 	.word	index@(_ZN17fastertransformer26transpose_COL32_ROW_kernelEPaPKaiiiiPKfS4_ii)
        /*00c8*/ 	.word	0x00000000


	//----- nvinfo : EIATTR_MIN_STACK_SIZE
	.align		4
.L_33:
        /*00cc*/ 	.byte	0x04, 0x12
        /*00ce*/ 	.short	(.L_35 - .L_34)
	.align		4
.L_34:
        /*00d0*/ 	.word	index@(_ZN17fastertransformer38transpose_COL32_rebuild_padding_kernelEPaPKaPKiiiiiiPKfS6_i)
        /*00d4*/ 	.word	0x00000000


	//----- nvinfo : EIATTR_MIN_STACK_SIZE
	.align		4
.L_35:
        /*00d8*/ 	.byte	0x04, 0x12
        /*00da*/ 	.short	(.L_37 - .L_36)
	.align		4
.L_36:
        /*00dc*/ 	.word	index@(_ZN17fastertransformer38transpose_COL32_rebuild_padding_kernelEPaPKiS2_iiiiiPKfS4_S4_i)
        /*00e0*/ 	.word	0x00000000


	//----- nvinfo : EIATTR_MIN_STACK_SIZE
	.align		4
.L_37:
        /*00e4*/ 	.byte	0x04, 0x12
        /*00e6*/ 	.short	(.L_39 - .L_38)
	.align		4
.L_38:
        /*00e8*/ 	.word	index@(_ZN17fastertransformer22transpose_COL32_kernelEPaPKaiiiiPKfS4_ii)
        /*00ec*/ 	.word	0x00000000


	//----- nvinfo : EIATTR_MIN_STACK_SIZE
	.align		4
.L_39:
        /*00f0*/ 	.byte	0x04, 0x12
        /*00f2*/ 	.short	(.L_41 - .L_40)
	.align		4
.L_40:
        /*00f4*/ 	.word	index@(_ZN17fastertransformer22transpose_COL32_kernelEP5char4PK4int4iiiiPKfS6_S6_ii)
        /*00f8*/ 	.word	0x00000000
.L_41:


//--------------------- .nv.compat                --------------------------
	.section	.nv.compat,"",@"SHT_CUDA_COMPAT_INFO"
	.align	4
        /*0000*/ 	.byte	0x02, 0x09, 0x01, 0x00, 0x02, 0x02, 0x01, 0x00, 0x02, 0x05, 0x05, 0x00, 0x03, 0x07, 0x01, 0x01
        /*0010*/ 	.byte	0x02, 0x03, 0x00, 0x00, 0x02, 0x06, 0x01, 0x00, 0x04, 0x0b, 0x08, 0x00, 0x00, 0x00, 0x00, 0x00
        /*0020*/ 	.byte	0x00, 0x00, 0x00, 0x00


//--------------------- .nv.info._ZN17fastertransformer21transpose_int8_tensorEPaPKamm --------------------------
	.section	.nv.info._ZN17fastertransformer21transpose_int8_tensorEPaPKamm,"",@"SHT_CUDA_INFO"
	.sectionflags	@""
	.align	4


	//----- nvinfo : EIATTR_CUDA_API_VERSION
	.align		4
        /*0000*/ 	.byte	0x04, 0x37
        /*0002*/ 	.short	(.L_43 - .L_42)
.L_42:
        /*0004*/ 	.word	0x00000082


	//----- nvinfo : EIATTR_KPARAM_INFO
	.align		4
.L_43:
        /*0008*/ 	.byte	0x04, 0x17
        /*000a*/ 	.short	(.L_45 - .L_44)
.L_44:
        /*000c*/ 	.word	0x00000000
        /*0010*/ 	.short	0x0003
        /*0012*/ 	.short	0x0018
        /*0014*/ 	.byte	0x00, 0xf0, 0x21, 0x00


	//----- nvinfo : EIATTR_KPARAM_INFO
	.align		4
.L_45:
        /*0018*/ 	.byte	0x04, 0x17
        /*001a*/ 	.short	(.L_47 - .L_46)
.L_46:
        /*001c*/ 	.word	0x00000000
        /*0020*/ 	.short	0x0002
        /*0022*/ 	.short	0x0010
        /*0024*/ 	.byte	0x00, 0xf0, 0x21, 0x00


	//----- nvinfo : EIATTR_KPARAM_INFO
	.align		4
.L_47:
        /*0028*/ 	.byte	0x04, 0x17
        /*002a*/ 	.short	(.L_49 - .L_48)
.L_48:
        /*002c*/ 	.word	0x00000000
        /*0030*/ 	.short	0x0001
        /*0032*/ 	.short	0x0008
        /*0034*/ 	.byte	0x00, 0xf5, 0x21, 0x00


	//----- nvinfo : EIATTR_KPARAM_INFO
	.align		4
.L_49:
        /*0038*/ 	.byte	0x04, 0x17
        /*003a*/ 	.short	(.L_51 - .L_50)
.L_50:
        /*003c*/ 	.word	0x00000000
        /*0040*/ 	.short	0x0000
        /*0042*/ 	.short	0x0000
        /*0044*/ 	.byte	0x00, 0xf5, 0x21, 0x00


	//----- nvinfo : EIATTR_SPARSE_MMA_MASK
	.align		4
.L_51:
        /*0048*/ 	.byte	0x03, 0x50
        /*004a*/ 	.short	0x0000


	//----- nvinfo : EIATTR_MAXREG_COUNT
	.align		4
        /*004c*/ 	.byte	0x03, 0x1b
        /*004e*/ 	.short	0x00ff


	//----- nvinfo : EIATTR_NUM_BARRIERS
	.align		4
        /*0050*/ 	.byte	0x02, 0x4c
        /*0052*/ 	.byte	0x01
	.zero		1


	//----- nvinfo : EIATTR_MERCURY_ISA_VERSION
	.align		4
        /*0054*/ 	.byte	0x03, 0x5f
        /*0056*/ 	.short	0x0101


	//----- nvinfo : EIATTR_VRC_CTA_INIT_COUNT
	.align		4
        /*0058*/ 	.byte	0x02, 0x4a
	.zero		1
	.zero		1


	//----- nvinfo : EIATTR_EXIT_INSTR_OFFSETS
	.align		4
        /*005c*/ 	.byte	0x04, 0x1c
        /*005e*/ 	.short	(.L_53 - .L_52)


	//   ....[0]....
.L_52:
        /*0060*/ 	.word	0x00000120


	//   ....[1]....
        /*0064*/ 	.word	0x00000400


	//----- nvinfo : EIATTR_CBANK_PARAM_SIZE
	.align		4
.L_53:
        /*0068*/ 	.byte	0x03, 0x19
        /*006a*/ 	.short	0x0020


	//----- nvinfo : EIATTR_PARAM_CBANK
	.align		4
        /*006c*/ 	.byte	0x04, 0x0a
        /*006e*/ 	.short	(.L_55 - .L_54)
	.align		4
.L_54:
        /*0070*/ 	.word	index@(.nv.constant0._ZN17fastertransformer21transpose_int8_tensorEPaPKamm)
        /*0074*/ 	.short	0x0380
        /*0076*/ 	.short	0x0020


	//----- nvinfo : EIATTR_SW_WAR
	.align		4
.L_55:
        /*0078*/ 	.byte	0x04, 0x36
        /*007a*/ 	.short	(.L_57 - .L_56)
.L_56:
        /*007c*/ 	.word	0x00000008
.L_57:


//--------------------- .nv.info._ZN17fastertransformer42transpose_COL32_ROW_rebuild_padding_kernelEPaPKaPKiiiiiiPKfS6_ii --------------------------
	.section	.nv.info._ZN17fastertransformer42transpose_COL32_ROW_rebuild_padding_kernelEPaPKaPKiiiiiiPKfS6_ii,"",@"SHT_CUDA_INFO"
	.sectionflags	@""
	.align	4


	//----- nvinfo : EIATTR_CUDA_API_VERSION
	.align		4
        /*0000*/ 	.byte	0x04, 0x37
        /*0002*/ 	.short	(.L_59 - .L_58)
.L_58:
        /*0004*/ 	.word	0x00000082


	//----- nvinfo : EIATTR_KPARAM_INFO
	.align		4
.L_59:
        /*0008*/ 	.byte	0x04, 0x17
        /*000a*/ 	.short	(.L_61 - .L_60)
.L_60:
        /*000c*/ 	.word	0x00000000
        /*0010*/ 	.short	0x000b
        /*0012*/ 	.short	0x0044
        /*0014*/ 	.byte	0x00, 0xf0, 0x11, 0x00


	//----- nvinfo : EIATTR_KPARAM_INFO
	.align		4
.L_61:
        /*0018*/ 	.byte	0x04, 0x17
        /*001a*/ 	.short	(.L_63 - .L_62)
.L_62:
        /*001c*/ 	.word	0x00000000
        /*0020*/ 	.short	0x000a
        /*0022*/ 	.short	0x0040
        /*0024*/ 	.byte	0x00, 0xf0, 0x11, 0x00


	//----- nvinfo : EIATTR_KPARAM_INFO
	.align		4
.L_63:
        /*0028*/ 	.byte	0x04, 0x17
        /*002a*/ 	.short	(.L_65 - .L_64)
.L_64:
        /*002c*/ 	.word	0x00000000
        /*0030*/ 	.short	0x0009
        /*0032*/ 	.short	0x0038
        /*0034*/ 	.byte	0x00, 0xf5, 0x21, 0x00


	//----- nvinfo : EIATTR_KPARAM_INFO
	.align		4
.L_65:
        /*0038*/ 	.byte	0x04, 0x17
        /*003a*/ 	.short	(.L_67 - .L_66)
.L_66:
        /*003c*/ 	.word	0x00000000
        /*0040*/ 	.short	0x0008
        /*0042*/ 	.short	0x0030
        /*0044*/ 	.byte	0x00, 0xf5, 0x21, 0x00


	//----- nvinfo : EIATTR_KPARAM_INFO
	.align		4
.L_67:
        /*0048*/ 	.byte	0x04, 0x17
        /*004a*/ 	.short	(.L_69 - .L_68)
.L_68:
        /*004c*/ 	.word	0x00000000
        /*0050*/ 	.short	0x0007
        /*0052*/ 	.short	0x0028
        /*0054*/ 	.byte	0x00, 0xf0, 0x11, 0x00


	//----- nvinfo : EIATTR_KPARAM_INFO
	.align		4
.L_69:
        /*0058*/ 	.byte	0x04, 0x17
        /*005a*/ 	.short	(.L_71 - .L_70)
.L_70:
        /*005c*/ 	.word	0x00000000
        /*0060*/ 	.short	0x0006
        /*0062*/ 	.short	0x0024
        /*0064*/ 	.byte	0x00, 0xf0, 0x11, 0x00


	//----- nvinfo : EIATTR_KPARAM_INFO
	.align		4
.L_71:
        /*0068*/ 	.byte	0x04, 0x17
        /*006a*/ 	.short	(.L_73 - .L_72)
.L_72:
        /*006c*/ 	.word	0x00000000
        /*0070*/ 	.short	0x0005
        /*0072*/ 	.short	0x0020
        /*0074*/ 	.byte	0x00, 0xf0, 0x11, 0x00


	//----- nvinfo : EIATTR_KPARAM_INFO
	.align		4
.L_73:
        /*0078*/ 	.byte	0x04, 0x17
        /*007a*/ 	.short	(.L_75 - .L_74)
.L_74:
        /*007c*/ 	.word	0x00000000
        /*0080*/ 	.short	0x0004
        /*0082*/ 	.short	0x001c
        /*0084*/ 	.byte	0x00, 0xf0, 0x11, 0x00


	//----- nvinfo : EIATTR_KPARAM_INFO
	.align		4
.L_75:
        /*0088*/ 	.byte	0x04, 0x17
        /*008a*/ 	.short	(.L_77 - .L_76)
.L_76:
        /*008c*/ 	.word	0x00000000
        /*0090*/ 	.short	0x0003
        /*0092*/ 	.short	0x0018
        /*0094*/ 	.byte	0x00, 0xf0, 0x11, 0x00


	//----- nvinfo : EIATTR_KPARAM_INFO
	.align		4
.L_77:
        /*0098*/ 	.byte	0x04, 0x17
        /*009a*/ 	.short	(.L_79 - .L_78)
.L_78:
        /*009c*/ 	.word	0x00000000
        /*00a0*/ 	.short	0x0002
        /*00a2*/ 	.short	0x0010
        /*00a4*/ 	.byte	0x00, 0xf5, 0x21, 0x00


	//----- nvinfo : EIATTR_KPARAM_INFO
	.align		4
.L_79:
        /*00a8*/ 	.byte	0x04, 0x17
        /*00aa*/ 	.short	(.L_81 - .L_80)
.L_80:
        /*00ac*/ 	.word	0x00000000
        /*00b0*/ 	.short	0x0001
        /*00b2*/ 	.short	0x0008
        /*00b4*/ 	.byte	0x00, 0xf5, 0x21, 0x00


	//----- nvinfo : EIATTR_KPARAM_INFO
	.align		4
.L_81:
        /*00b8*/ 	.byte	0x04, 0x17
        /*00ba*/ 	.short	(.L_83 - .L_82)
.L_82:
        /*00bc*/ 	.word	0x00000000
        /*00c0*/ 	.short	0x0000
        /*00c2*/ 	.short	0x0000
        /*00c4*/ 	.byte	0x00, 0xf5, 0x21, 0x00


	//----- nvinfo : EIATTR_SPARSE_MMA_MASK
	.align		4
.L_83:
        /*00c8*/ 	.byte	0x03, 0x50
        /*00ca*/ 	.short	0x0000


	//----- nvinfo : EIATTR_MAXREG_COUNT
	.align		4
        /*00cc*/ 	.byte	0x03, 0x1b
        /*00ce*/ 	.short	0x00ff


	//----- nvinfo : EIATTR_MERCURY_ISA_VERSION
	.align		4
        /*00d0*/ 	.byte	0x03, 0x5f
        /*00d2*/ 	.short	0x0101


	//----- nvinfo : EIATTR_VRC_CTA_INIT_COUNT
	.align		4
        /*00d4*/ 	.byte	0x02, 0x4a
	.zero		1
	.zero		1


	//----- nvinfo : EIATTR_EXIT_INSTR_OFFSETS
	.align		4
        /*00d8*/ 	.byte	0x04, 0x1c
        /*00da*/ 	.short	(.L_85 - .L_84)


	//   ....[0]....
.L_84:
        /*00dc*/ 	.word	0x000000d0


	//   ....[1]....
        /*00e0*/ 	.word	0x000002e0


	//----- nvinfo : EIATTR_CBANK_PARAM_SIZE
	.align		4
.L_85:
        /*00e4*/ 	.byte	0x03, 0x19
        /*00e6*/ 	.short	0x0048


	//----- nvinfo : EIATTR_PARAM_CBANK
	.align		4
        /*00e8*/ 	.byte	0x04, 0x0a
        /*00ea*/ 	.short	(.L_87 - .L_86)
	.align		4
.L_86:
        /*00ec*/ 	.word	index@(.nv.constant0._ZN17fastertransformer42transpose_COL32_ROW_rebuild_padding_kernelEPaPKaPKiiiiiiPKfS6_ii)
        /*00f0*/ 	.short	0x0380
        /*00f2*/ 	.short	0x0048


	//----- nvinfo : EIATTR_SW_WAR
	.align		4
.L_87:
        /*00f4*/ 	.byte	0x04, 0x36
        /*00f6*/ 	.short	(.L_89 - .L_88)
.L_88:
        /*00f8*/ 	.word	0x00000008
.L_89:


//--------------------- .nv.info._ZN17fastertransformer26transpose_COL32_ROW_kernelEPaPKaiiiiPKfS4_ii --------------------------
	.section	.nv.info._ZN17fastertransformer26transpose_COL32_ROW_kernelEPaPKaiiiiPKfS4_ii,"",@"SHT_CUDA_INFO"
	.sectionflags	@""
	.align	4


	//----- nvinfo : EIATTR_CUDA_API_VERSION
	.align		4
        /*0000*/ 	.byte	0x04, 0x37
        /*0002*/ 	.short	(.L_91 - .L_90)
.L_90:
        /*0004*/ 	.word	0x00000082


	//----- nvinfo : EIATTR_KPARAM_INFO
	.align		4
.L_91:
        /*0008*/ 	.byte	0x04, 0x17
        /*000a*/ 	.short	(.L_93 - .L_92)
.L_92:
        /*000c*/ 	.word	0x00000000
        /*0010*/ 	.short	0x0009
        /*0012*/ 	.short	0x0034
        /*0014*/ 	.byte	0x00, 0xf0, 0x11, 0x00


	//----- nvinfo : EIATTR_KPARAM_INFO
	.align		4
.L_93:
        /*0018*/ 	.byte	0x04, 0x17
        /*001a*/ 	.short	(.L_95 - .L_94)
.L_94:
        /*001c*/ 	.word	0x00000000
        /*0020*/ 	.short	0x0008
        /*0022*/ 	.short	0x0030
        /*0024*/ 	.byte	0x00, 0xf0, 0x11, 0x00


	//----- nvinfo : EIATTR_KPARAM_INFO
	.align		4
.L_95:
        /*0028*/ 	.byte	0x04, 0x17
        /*002a*/ 	.short	(.L_97 - .L_96)
.L_96:
        /*002c*/ 	.word	0x00000000
        /*0030*/ 	.short	0x0007
        /*0032*/ 	.short	0x0028
        /*0034*/ 	.byte	0x00, 0xf5, 0x21, 0x00


	//----- nvinfo : EIATTR_KPARAM_INFO
	.align		4
.L_97:
        /*0038*/ 	.byte	0x04, 0x17
        /*003a*/ 	.short	(.L_99 - .L_98)
.L_98:
        /*003c*/ 	.word	0x00000000
        /*0040*/ 	.short	0x0006
        /*0042*/ 	.short	0x0020
        /*0044*/ 	.byte	0x00, 0xf5, 0x21, 0x00


	//----- nvinfo : EIATTR_KPARAM_INFO
	.align		4
.L_99:
        /*0048*/ 	.byte	0x04, 0x17
        /*004a*/ 	.short	(.L_101 - .L_100)
.L_100:
        /*004c*/ 	.word	0x00000000
        /*0050*/ 	.short	0x0005
        /*0052*/ 	.short	0x001c
        /*0054*/ 	.byte	0x00, 0xf0, 0x11, 0x00


	//----- nvinfo : EIATTR_KPARAM_INFO
	.align		4
.L_101:
        /*0058*/ 	.byte	0x04, 0x17
        /*005a*/ 	.short	(.L_103 - .L_102)
.L_102:
        /*005c*/ 	.word	0x00000000
        /*0060*/ 	.short	0x0004
        /*0062*/ 	.short	0x0018
        /*0064*/ 	.byte	0x00, 0xf0, 0x11, 0x00


	//----- nvinfo : EIATTR_KPARAM_INFO
	.align		4
.L_103:
        /*0068*/ 	.byte	0x04, 0x17
        /*006a*/ 	.short	(.L_105 - .L_104)
.L_104:
        /*006c*/ 	.word	0x00000000
        /*0070*/ 	.short	0x0003
        /*0072*/ 	.short	0x0014
        /*0074*/ 	.byte	0x00, 0xf0, 0x11, 0x00


	//----- nvinfo : EIATTR_KPARAM_INFO
	.align		4
.L_105:
        /*0078*/ 	.byte	0x04, 0x17
        /*007a*/ 	.short	(.L_107 - .L_106)
.L_106:
        /*007c*/ 	.word	0x00000000
        /*0080*/ 	.short	0x0002
        /*0082*/ 	.short	0x0010
        /*0084*/ 	.byte	0x00, 0xf0, 0x11, 0x00


	//----- nvinfo : EIATTR_KPARAM_INFO
	.align		4
.L_107:
        /*0088*/ 	.byte	0x04, 0x17
        /*008a*/ 	.short	(.L_109 - .L_108)
.L_108:
        /*008c*/ 	.word	0x00000000
        /*0090*/ 	.short	0x0001
        /*0092*/ 	.short	0x0008
        /*0094*/ 	.byte	0x00, 0xf5, 0x21, 0x00


	//----- nvinfo : EIATTR_KPARAM_INFO
	.align		4
.L_109:
        /*0098*/ 	.byte	0x04, 0x17
        /*009a*/ 	.short	(.L_111 - .L_110)
.L_110:
        /*009c*/ 	.word	0x00000000
        /*00a0*/ 	.short	0x0000
        /*00a2*/ 	.short	0x0000
        /*00a4*/ 	.byte	0x00, 0xf5, 0x21, 0x00


	//----- nvinfo : EIATTR_SPARSE_MMA_MASK
	.align		4
.L_111:
        /*00a8*/ 	.byte	0x03, 0x50
        /*00aa*/ 	.short	0x0000


	//----- nvinfo : EIATTR_MAXREG_COUNT
	.align		4
        /*00ac*/ 	.byte	0x03, 0x1b
        /*00ae*/ 	.short	0x00ff


	//----- nvinfo : EIATTR_MERCURY_ISA_VERSION
	.align		4
        /*00b0*/ 	.byte	0x03, 0x5f
        /*00b2*/ 	.short	0x0101


	//----- nvinfo : EIATTR_VRC_CTA_INIT_COUNT
	.align		4
        /*00b4*/ 	.byte	0x02, 0x4a
	.zero		1
	.zero		1


	//----- nvinfo : EIATTR_EXIT_INSTR_OFFSETS
	.align		4
        /*00b8*/ 	.byte	0x04, 0x1c
        /*00ba*/ 	.short	(.L_113 - .L_112)


	//   ....[0]....
.L_112:
        /*00bc*/ 	.word	0x00000250


	//----- nvinfo : EIATTR_CBANK_PARAM_SIZE
	.align		4
.L_113:
        /*00c0*/ 	.byte	0x03, 0x19
        /*00c2*/ 	.short	0x0038


	//----- nvinfo : EIATTR_PARAM_CBANK
	.align		4
        /*00c4*/ 	.byte	0x04, 0x0a
        /*00c6*/ 	.short	(.L_115 - .L_114)
	.align		4
.L_114:
        /*00c8*/ 	.word	index@(.nv.constant0._ZN17fastertransformer26transpose_COL32_ROW_kernelEPaPKaiiiiPKfS4_ii)
        /*00cc*/ 	.short	0x0380
        /*00ce*/ 	.short	0x0038


	//----- nvinfo : EIATTR_SW_WAR
	.align		4
.L_115:
        /*00d0*/ 	.byte	0x04, 0x36
        /*00d2*/ 	.short	(.L_117 - .L_116)
.L_116:
        /*00d4*/ 	.word	0x00000008
.L_117:


//--------------------- .nv.info._ZN17fastertransformer38transpose_COL32_rebuild_padding_kernelEPaPKaPKiiiiiiPKfS6_i --------------------------
	.section	.nv.info._ZN17fastertransformer38transpose_COL32_rebuild_padding_kernelEPaPKaPKiiiiiiPKfS6_i,"",@"SHT_CUDA_INFO"
	.sectionflags	@""
	.align	4


	//----- nvinfo : EIATTR_CUDA_API_VERSION
	.align		4
        /*0000*/ 	.byte	0x04, 0x37
        /*0002*/ 	.short	(.L_119 - .L_118)
.L_118:
        /*0004*/ 	.word	0x00000082


	//----- nvinfo : EIATTR_KPARAM_INFO
	.align		4
.L_119:
        /*0008*/ 	.byte	0x04, 0x17
        /*000a*/ 	.short	(.L_121 - .L_120)
.L_120:
        /*000c*/ 	.word	0x00000000
        /*0010*/ 	.short	0x000a
        /*0012*/ 	.short	0x0040
        /*0014*/ 	.byte	0x00, 0xf0, 0x11, 0x00


	//----- nvinfo : EIATTR_KPARAM_INFO
	.align		4
.L_121:
        /*0018*/ 	.byte	0x04, 0x17
        /*001a*/ 	.short	(.L_123 - .L_122)
.L_122:
        /*001c*/ 	.word	0x00000000
        /*0020*/ 	.short	0x0009
        /*0022*/ 	.short	0x0038
        /*0024*/ 	.byte	0x00, 0xf5, 0x21, 0x00


	//----- nvinfo : EIATTR_KPARAM_INFO
	.align		4
.L_123:
        /*0028*/ 	.byte	0x04, 0x17
        /*002a*/ 	.short	(.L_125 - .L_124)
.L_124:
        /*002c*/ 	.word	0x00000000
        /*0030*/ 	.short	0x0008
        /*0032*/ 	.short	0x0030
        /*0034*/ 	.byte	0x00, 0xf5, 0x21, 0x00


	//----- nvinfo : EIATTR_KPARAM_INFO
	.align		4
.L_125:
        /*0038*/ 	.byte	0x04, 0x17
        /*003a*/ 	.short	(.L_127 - .L_126)
.L_126:
        /*003c*/ 	.word	0x00000000
        /*0040*/ 	.short	0x0007
        /*0042*/ 	.short	0x0028
        /*0044*/ 	.byte	0x00, 0xf0, 0x11, 0x00


	//----- nvinfo : EIATTR_KPARAM_INFO
	.align		4
.L_127:
        /*0048*/ 	.byte	0x04, 0x17
        /*004a*/ 	.short	(.L_129 - .L_128)
.L_128:
        /*004c*/ 	.word	0x00000000
        /*0050*/ 	.short	0x0006
        /*0052*/ 	.short	0x0024
        /*0054*/ 	.byte	0x00, 0xf0, 0x11, 0x00


	//----- nvinfo : EIATTR_KPARAM_INFO
	.align		4
.L_129:
        /*0058*/ 	.byte	0x04, 0x17
        /*005a*/ 	.short	(.L_131 - .L_130)
.L_130:
        /*005c*/ 	.word	0x00000000
        /*0060*/ 	.short	0x0005
        /*0062*/ 	.short	0x0020
        /*0064*/ 	.byte	0x00, 0xf0, 0x11, 0x00


	//----- nvinfo : EIATTR_KPARAM_INFO
	.align		4
.L_131:
        /*0068*/ 	.byte	0x04, 0x17
        /*006a*/ 	.short	(.L_133 - .L_132)
.L_132:
        /*006c*/ 	.word	0x00000000
        /*0070*/ 	.short	0x0004
        /*0072*/ 	.short	0x001c
        /*0074*/ 	.byte	0x00, 0xf0, 0x11, 0x00


	//----- nvinfo : EIATTR_KPARAM_INFO
	.align		4
.L_133:
        /*0078*/ 	.byte	0x04, 0x17
        /*007a*/ 	.short	(.L_135 - .L_134)
.L_134:
        /*007c*/ 	.word	0x00000000
        /*0080*/ 	.short	0x0003
        /*0082*/ 	.short	0x0018
        /*0084*/ 	.byte	0x00, 0xf0, 0x11, 0x00


	//----- nvinfo : EIATTR_KPARAM_INFO
	.align		4
.L_135:
        /*0088*/ 	.byte	0x04, 0x17
        /*008a*/ 	.short	(.L_137 - .L_136)
.L_136:
        /*008c*/ 	.word	0x00000000
        /*0090*/ 	.short	0x0002
        /*0092*/ 	.short	0x0010
        /*0094*/ 	.byte	0x00, 0xf5, 0x21, 0x00


	//----- nvinfo : EIATTR_KPARAM_INFO
	.align		4
.L_137:
        /*0098*/ 	.byte	0x04, 0x17
        /*009a*/ 	.short	(.L_139 - .L_138)
.L_138:
        /*009c*/ 	.word	0x00000000
        /*00a0*/ 	.short	0x0001
        /*00a2*/ 	.short	0x0008
        /*00a4*/ 	.byte	0x00, 0xf5, 0x21, 0x00


	//----- nvinfo : EIATTR_KPARAM_INFO
	.align		4
.L_139:
        /*00a8*/ 	.byte	0x04, 0x17
        /*00aa*/ 	.short	(.L_141 - .L_140)
.L_140:
        /*00ac*/ 	.word	0x00000000
        /*00b0*/ 	.short	0x0000
        /*00b2*/ 	.short	0x0000
        /*00b4*/ 	.byte	0x00, 0xf5, 0x21, 0x00


	//----- nvinfo : EIATTR_SPARSE_MMA_MASK
	.align		4
.L_141:
        /*00b8*/ 	.byte	0x03, 0x50
        /*00ba*/ 	.short	0x0000


	//----- nvinfo : EIATTR_MAXREG_COUNT
	.align		4
        /*00bc*/ 	.byte	0x03, 0x1b
        /*00be*/ 	.short	0x00ff


	//----- nvinfo : EIATTR_MERCURY_ISA_VERSION
	.align		4
        /*00c0*/ 	.byte	0x03, 0x5f
        /*00c2*/ 	.short	0x0101


	//----- nvinfo : EIATTR_VRC_CTA_INIT_COUNT
	.align		4
        /*00c4*/ 	.byte	0x02, 0x4a
	.zero		1
	.zero		1


	//----- nvinfo : EIATTR_EXIT_INSTR_OFFSETS
	.align		4
        /*00c8*/ 	.byte	0x04, 0x1c
        /*00ca*/ 	.short	(.L_143 - .L_142)


	//   ....[0]....
.L_142:
        /*00cc*/ 	.word	0x000000d0


	//   ....[1]....
        /*00d0*/ 	.word	0x00000320


	//----- nvinfo : EIATTR_CBANK_PARAM_SIZE
	.align		4
.L_143:
        /*00d4*/ 	.byte	0x03, 0x19
        /*00d6*/ 	.short	0x0044


	//----- nvinfo : EIATTR_PARAM_CBANK
	.align		4
        /*00d8*/ 	.byte	0x04, 0x0a
        /*00da*/ 	.short	(.L_145 - .L_144)
	.align		4
.L_144:
        /*00dc*/ 	.word	index@(.nv.constant0._ZN17fastertransformer38transpose_COL32_rebuild_padding_kernelEPaPKaPKiiiiiiPKfS6_i)
        /*00e0*/ 	.short	0x0380
        /*00e2*/ 	.short	0x0044


	//----- nvinfo : EIATTR_SW_WAR
	.align		4
.L_145:
        /*00e4*/ 	.byte	0x04, 0x36
        /*00e6*/ 	.short	(.L_147 - .L_146)
.L_146:
        /*00e8*/ 	.word	0x00000008
.L_147:


//--------------------- .nv.info._ZN17fastertransformer38transpose_COL32_rebuild_padding_kernelEPaPKiS2_iiiiiPKfS4_S4_i --------------------------
	.section	.nv.info._ZN17fastertransformer38transpose_COL32_rebuild_padding_kernelEPaPKiS2_iiiiiPKfS4_S4_i,"",@"SHT_CUDA_INFO"
	.sectionflags	@""
	.align	4


	//----- nvinfo : EIATTR_CUDA_API_VERSION
	.align		4
        /*0000*/ 	.byte	0x04, 0x37
        /*0002*/ 	.short	(.L_149 - .L_148)
.L_148:
        /*0004*/ 	.word	0x00000082


	//----- nvinfo : EIATTR_KPARAM_INFO
	.align		4
.L_149:
        /*0008*/ 	.byte	0x04, 0x17
        /*000a*/ 	.short	(.L_151 - .L_150)
.L_150:
        /*000c*/ 	.word	0x00000000
        /*0010*/ 	.short	0x000b
        /*0012*/ 	.short	0x0048
        /*0014*/ 	.byte	0x00, 0xf0, 0x11, 0x00


	//----- nvinfo : EIATTR_KPARAM_INFO
	.align		4
.L_151:
        /*0018*/ 	.byte	0x04, 0x17
        /*001a*/ 	.short	(.L_153 - .L_152)
.L_152:
        /*001c*/ 	.word	0x00000000
        /*0020*/ 	.short	0x000a
        /*0022*/ 	.short	0x0040
        /*0024*/ 	.byte	0x00, 0xf5, 0x21, 0x00


	//----- nvinfo : EIATTR_KPARAM_INFO
	.align		4
.L_153:
        /*0028*/ 	.byte	0x04, 0x17
        /*002a*/ 	.short	(.L_155 - .L_154)
.L_154:
        /*002c*/ 	.word	0x00000000
        /*0030*/ 	.short	0x0009
        /*0032*/ 	.short	0x0038
        /*0034*/ 	.byte	0x00, 0xf5, 0x21, 0x00


	//----- nvinfo : EIATTR_KPARAM_INFO
	.align		4
.L_155:
        /*0038*/ 	.byte	0x04, 0x17
        /*003a*/ 	.short	(.L_157 - .L_156)
.L_156:
        /*003c*/ 	.word	0x00000000
        /*0040*/ 	.short	0x0008
        /*0042*/ 	.short	0x0030
        /*0044*/ 	.byte	0x00, 0xf5, 0x21, 0x00


	//----- nvinfo : EIATTR_KPARAM_INFO
	.align		4
.L_157:
        /*0048*/ 	.byte	0x04, 0x17
        /*004a*/ 	.short	(.L_159 - .L_158)
.L_158:
        /*004c*/ 	.word	0x00000000
        /*0050*/ 	.short	0x0007
        /*0052*/ 	.short	0x0028
        /*0054*/ 	.byte	0x00, 0xf0, 0x11, 0x00


	//----- nvinfo : EIATTR_KPARAM_INFO
	.align		4
.L_159:
        /*0058*/ 	.byte	0x04, 0x17
        /*005a*/ 	.short	(.L_161 - .L_160)
.L_160:
        /*005c*/ 	.word	0x00000000
        /*0060*/ 	.short	0x0006
        /*0062*/ 	.short	0x0024
        /*0064*/ 	.byte	0x00, 0xf0, 0x11, 0x00


	//----- nvinfo : EIATTR_KPARAM_INFO
	.align		4
.L_161:
        /*0068*/ 	.byte	0x04, 0x17
        /*006a*/ 	.short	(.L_163 - .L_162)
.L_162:
        /*006c*/ 	.word	0x00000000
        /*0070*/ 	.short	0x0005
        /*0072*/ 	.short	0x0020
        /*0074*/ 	.byte	0x00, 0xf0, 0x11, 0x00


	//----- nvinfo : EIATTR_KPARAM_INFO
	.align		4
.L_163:
        /*0078*/ 	.byte	0x04, 0x17
        /*007a*/ 	.short	(.L_165 - .L_164)
.L_164:
        /*007c*/ 	.word	0x00000000
        /*0080*/ 	.short	0x0004
        /*0082*/ 	.short	0x001c
        /*0084*/ 	.byte	0x00, 0xf0, 0x11, 0x00


	//----- nvinfo : EIATTR_KPARAM_INFO
	.align		4
.L_165:
        /*0088*/ 	.byte	0x04, 0x17
        /*008a*/ 	.short	(.L_167 - .L_166)
.L_166:
        /*008c*/ 	.word	0x00000000
        /*0090*/ 	.short	0x0003
        /*0092*/ 	.short	0x0018
        /*0094*/ 	.byte	0x00, 0xf0, 0x11, 0x00


	//----- nvinfo : EIATTR_KPARAM_INFO
	.align		4
.L_167:
        /*0098*/ 	.byte	0x04, 0x17
        /*009a*/ 	.short	(.L_169 - .L_168)
.L_168:
        /*009c*/ 	.word	0x00000000
        /*00a0*/ 	.short	0x0002
        /*00a2*/ 	.short	0x0010
        /*00a4*/ 	.byte	0x00, 0xf5, 0x21, 0x00


	//----- nvinfo : EIATTR_KPARAM_INFO
	.align		4
.L_169:
        /*00a8*/ 	.byte	0x04, 0x17
        /*00aa*/ 	.short	(.L_171 - .L_170)
.L_170:
        /*00ac*/ 	.word	0x00000000
        /*00b0*/ 	.short	0x0001
        /*00b2*/ 	.short	0x0008
        /*00b4*/ 	.byte	0x00, 0xf5, 0x21, 0x00


	//----- nvinfo : EIATTR_KPARAM_INFO
	.align		4
.L_171:
        /*00b8*/ 	.byte	0x04, 0x17
        /*00ba*/ 	.short	(.L_173 - .L_172)
.L_172:
        /*00bc*/ 	.word	0x00000000
        /*00c0*/ 	.short	0x0000
        /*00c2*/ 	.short	0x0000
        /*00c4*/ 	.byte	0x00, 0xf5, 0x21, 0x00


	//----- nvinfo : EIATTR_SPARSE_MMA_MASK
	.align		4
.L_173:
        /*00c8*/ 	.byte	0x03, 0x50
        /*00ca*/ 	.short	0x0000


	//----- nvinfo : EIATTR_MAXREG_COUNT
	.align		4
        /*00cc*/ 	.byte	0x03, 0x1b
        /*00ce*/ 	.short	0x00ff


	//----- nvinfo : EIATTR_MERCURY_ISA_VERSION
	.align		4
        /*00d0*/ 	.byte	0x03, 0x5f
        /*00d2*/ 	.short	0x0101


	//----- nvinfo : EIATTR_VRC_CTA_INIT_COUNT
	.align		4
        /*00d4*/ 	.byte	0x02, 0x4a
	.zero		1
	.zero		1


	//----- nvinfo : EIATTR_EXIT_INSTR_OFFSETS
	.align		4
        /*00d8*/ 	.byte	0x04, 0x1c
        /*00da*/ 	.short	(.L_175 - .L_174)


	//   ....[0]....
.L_174:
        /*00dc*/ 	.word	0x00000130


	//   ....[1]....
        /*00e0*/ 	.word	0x00000410


	//----- nvinfo : EIATTR_CBANK_PARAM_SIZE
	.align		4
.L_175:
        /*00e4*/ 	.byte	0x03, 0x19
        /*00e6*/ 	.short	0x004c


	//----- nvinfo : EIATTR_PARAM_CBANK
	.align		4
        /*00e8*/ 	.byte	0x04, 0x0a
        /*00ea*/ 	.short	(.L_177 - .L_176)
	.align		4
.L_176:
        /*00ec*/ 	.word	index@(.nv.constant0._ZN17fastertransformer38transpose_COL32_rebuild_padding_kernelEPaPKiS2_iiiiiPKfS4_S4_i)
        /*00f0*/ 	.short	0x0380
        /*00f2*/ 	.short	0x004c


	//----- nvinfo : EIATTR_SW_WAR
	.align		4
.L_177:
        /*00f4*/ 	.byte	0x04, 0x36
        /*00f6*/ 	.short	(.L_179 - .L_178)
.L_178:
        /*00f8*/ 	.word	0x00000008
.L_179:


//--------------------- .nv.info._ZN17fastertransformer22transpose_COL32_kernelEPaPKaiiiiPKfS4_ii --------------------------
	.section	.nv.info._ZN17fastertransformer22transpose_COL32_kernelEPaPKaiiiiPKfS4_ii,"",@"SHT_CUDA_INFO"
	.sectionflags	@""
	.align	4


	//----- nvinfo : EIATTR_CUDA_API_VERSION
	.align		4
        /*0000*/ 	.byte	0x04, 0x37
        /*0002*/ 	.short	(.L_181 - .L_180)
.L_180:
        /*0004*/ 	.word	0x00000082


	//----- nvinfo : EIATTR_KPARAM_INFO
	.align		4
.L_181:
        /*0008*/ 	.byte	0x04, 0x17
        /*000a*/ 	.short	(.L_183 - .L_182)
.L_182:
        /*000c*/ 	.word	0x00000000
        /*0010*/ 	.short	0x0009
        /*0012*/ 	.short	0x0034
        /*0014*/ 	.byte	0x00, 0xf0, 0x11, 0x00


	//----- nvinfo : EIATTR_KPARAM_INFO
	.align		4
.L_183:
        /*0018*/ 	.byte	0x04, 0x17
        /*001a*/ 	.short	(.L_185 - .L_184)
.L_184:
        /*001c*/ 	.word	0x00000000
        /*0020*/ 	.short	0x0008
        /*0022*/ 	.short	0x0030
        /*0024*/ 	.byte	0x00, 0xf0, 0x11, 0x00


	//----- nvinfo : EIATTR_KPARAM_INFO
	.align		4
.L_185:
        /*0028*/ 	.byte	0x04, 0x17
        /*002a*/ 	.short	(.L_187 - .L_186)
.L_186:
        /*002c*/ 	.word	0x00000000
        /*0030*/ 	.short	0x0007
        /*0032*/ 	.short	0x0028
        /*0034*/ 	.byte	0x00, 0xf5, 0x21, 0x00


	//----- nvinfo : EIATTR_KPARAM_INFO
	.align		4
.L_187:
        /*0038*/ 	.byte	0x04, 0x17
        /*003a*/ 	.short	(.L_189 - .L_188)
.L_188:
        /*003c*/ 	.word	0x00000000
        /*0040*/ 	.short	0x0006
        /*0042*/ 	.short	0x0020
        /*0044*/ 	.byte	0x00, 0xf5, 0x21, 0x00


	//----- nvinfo : EIATTR_KPARAM_INFO
	.align		4
.L_189:
        /*0048*/ 	.byte	0x04, 0x17
        /*004a*/ 	.short	(.L_191 - .L_190)
.L_190:
        /*004c*/ 	.word	0x00000000
        /*0050*/ 	.short	0x0005
        /*0052*/ 	.short	0x001c
        /*0054*/ 	.byte	0x00, 0xf0, 0x11, 0x00


	//----- nvinfo : EIATTR_KPARAM_INFO
	.align		4
.L_191:
        /*0058*/ 	.byte	0x04, 0x17
        /*005a*/ 	.short	(.L_193 - .L_192)
.L_192:
        /*005c*/ 	.word	0x00000000
        /*0060*/ 	.short	0x0004
        /*0062*/ 	.short	0x0018
        /*0064*/ 	.byte	0x00, 0xf0, 0x11, 0x00


	//----- nvinfo : EIATTR_KPARAM_INFO
	.align		4
.L_193:
        /*0068*/ 	.byte	0x04, 0x17
        /*006a*/ 	.short	(.L_195 - .L_194)
.L_194:
        /*006c*/ 	.word	0x00000000
        /*0070*/ 	.short	0x0003
        /*0072*/ 	.short	0x0014
        /*0074*/ 	.byte	0x00, 0xf0, 0x11, 0x00


	//----- nvinfo : EIATTR_KPARAM_INFO
	.align		4
.L_195:
        /*0078*/ 	.byte	0x04, 0x17
        /*007a*/ 	.short	(.L_197 - .L_196)
.L_196:
        /*007c*/ 	.word	0x00000000
        /*0080*/ 	.short	0x0002
        /*0082*/ 	.short	0x0010
        /*0084*/ 	.byte	0x00, 0xf0, 0x11, 0x00


	//----- nvinfo : EIATTR_KPARAM_INFO
	.align		4
.L_197:
        /*0088*/ 	.byte	0x04, 0x17
        /*008a*/ 	.short	(.L_199 - .L_198)
.L_198:
        /*008c*/ 	.word	0x00000000
        /*0090*/ 	.short	0x0001
        /*0092*/ 	.short	0x0008
        /*0094*/ 	.byte	0x00, 0xf5, 0x21, 0x00


	//----- nvinfo : EIATTR_KPARAM_INFO
	.align		4
.L_199:
        /*0098*/ 	.byte	0x04, 0x17
        /*009a*/ 	.short	(.L_201 - .L_200)
.L_200:
        /*009c*/ 	.word	0x00000000
        /*00a0*/ 	.short	0x0000
        /*00a2*/ 	.short	0x0000
        /*00a4*/ 	.byte	0x00, 0xf5, 0x21, 0x00


	//----- nvinfo : EIATTR_SPARSE_MMA_MASK
	.align		4
.L_201:
        /*00a8*/ 	.byte	0x03, 0x50
        /*00aa*/ 	.short	0x0000


	//----- nvinfo : EIATTR_MAXREG_COUNT
	.align		4
        /*00ac*/ 	.byte	0x03, 0x1b
        /*00ae*/ 	.short	0x00ff


	//----- nvinfo : EIATTR_MERCURY_ISA_VERSION
	.align		4
        /*00b0*/ 	.byte	0x03, 0x5f
        /*00b2*/ 	.short	0x0101


	//----- nvinfo : EIATTR_VRC_CTA_INIT_COUNT
	.align		4
        /*00b4*/ 	.byte	0x02, 0x4a
	.zero		1
	.zero		1


	//----- nvinfo : EIATTR_EXIT_INSTR_OFFSETS
	.align		4
        /*00b8*/ 	.byte	0x04, 0x1c
        /*00ba*/ 	.short	(.L_203 - .L_202)


	//   ....[0]....
.L_202:
        /*00bc*/ 	.word	0x00000280


	//----- nvinfo : EIATTR_CBANK_PARAM_SIZE
	.align		4
.L_203:
        /*00c0*/ 	.byte	0x03, 0x19
        /*00c2*/ 	.short	0x0038


	//----- nvinfo : EIATTR_PARAM_CBANK
	.align		4
        /*00c4*/ 	.byte	0x04, 0x0a
        /*00c6*/ 	.short	(.L_205 - .L_204)
	.align		4
.L_204:
        /*00c8*/ 	.word	index@(.nv.constant0._ZN17fastertransformer22transpose_COL32_kernelEPaPKaiiiiPKfS4_ii)
        /*00cc*/ 	.short	0x0380
        /*00ce*/ 	.short	0x0038


	//----- nvinfo : EIATTR_SW_WAR
	.align		4
.L_205:
        /*00d0*/ 	.byte	0x04, 0x36
        /*00d2*/ 	.short	(.L_207 - .L_206)
.L_206:
        /*00d4*/ 	.word	0x00000008
.L_207:


//--------------------- .nv.info._ZN17fastertransformer22transpose_COL32_kernelEP5char4PK4int4iiiiPKfS6_S6_ii --------------------------
	.section	.nv.info._ZN17fastertransformer22transpose_COL32_kernelEP5char4PK4int4iiiiPKfS6_S6_ii,"",@"SHT_CUDA_INFO"
	.sectionflags	@""
	.align	4


	//----- nvinfo : EIATTR_CUDA_API_VERSION
	.align		4
        /*0000*/ 	.byte	0x04, 0x37
        /*0002*/ 	.short	(.L_209 - .L_208)
.L_208:
        /*0004*/ 	.word	0x00000082


	//----- nvinfo : EIATTR_KPARAM_INFO
	.align		4
.L_209:
        /*0008*/ 	.byte	0x04, 0x17
        /*000a*/ 	.short	(.L_211 - .L_210)
.L_210:
        /*000c*/ 	.word	0x00000000
        /*0010*/ 	.short	0x000a
        /*0012*/ 	.short	0x003c
        /*0014*/ 	.byte	0x00, 0xf0, 0x11, 0x00


	//----- nvinfo : EIATTR_KPARAM_INFO
	.align		4
.L_211:
        /*0018*/ 	.byte	0x04, 0x17
        /*001a*/ 	.short	(.L_213 - .L_212)
.L_212:
        /*001c*/ 	.word	0x00000000
        /*0020*/ 	.short	0x0009
        /*0022*/ 	.short	0x0038
        /*0024*/ 	.byte	0x00, 0xf0, 0x11, 0x00


	//----- nvinfo : EIATTR_KPARAM_INFO
	.align		4
.L_213:
        /*0028*/ 	.byte	0x04, 0x17
        /*002a*/ 	.short	(.L_215 - .L_214)
.L_214:
        /*002c*/ 	.word	0x00000000
        /*0030*/ 	.short	0x0008
        /*0032*/ 	.short	0x0030
        /*0034*/ 	.byte	0x00, 0xf5, 0x21, 0x00


	//----- nvinfo : EIATTR_KPARAM_INFO
	.align		4
.L_215:
        /*0038*/ 	.byte	0x04, 0x17
        /*003a*/ 	.short	(.L_217 - .L_216)
.L_216:
        /*003c*/ 	.word	0x00000000
        /*0040*/ 	.short	0x0007
        /*0042*/ 	.short	0x0028
        /*0044*/ 	.byte	0x00, 0xf5, 0x21, 0x00


	//----- nvinfo : EIATTR_KPARAM_INFO
	.align		4
.L_217:
        /*0048*/ 	.byte	0x04, 0x17
        /*004a*/ 	.short	(.L_219 - .L_218)
.L_218:
        /*004c*/ 	.word	0x00000000
        /*0050*/ 	.short	0x0006
        /*0052*/ 	.short	0x0020
        /*0054*/ 	.byte	0x00, 0xf5, 0x21, 0x00


	//----- nvinfo : EIATTR_KPARAM_INFO
	.align		4
.L_219:
        /*0058*/ 	.byte	0x04, 0x17
        /*005a*/ 	.short	(.L_221 - .L_220)
.L_220:
        /*005c*/ 	.word	0x00000000
        /*0060*/ 	.short	0x0005
        /*0062*/ 	.short	0x001c
        /*0064*/ 	.byte	0x00, 0xf0, 0x11, 0x00


	//----- nvinfo : EIATTR_KPARAM_INFO
	.align		4
.L_221:
        /*0068*/ 	.byte	0x04, 0x17
        /*006a*/ 	.short	(.L_223 - .L_222)
.L_222:
        /*006c*/ 	.word	0x00000000
        /*0070*/ 	.short	0x0004
        /*0072*/ 	.short	0x0018
        /*0074*/ 	.byte	0x00, 0xf0, 0x11, 0x00


	//----- nvinfo : EIATTR_KPARAM_INFO
	.align		4
.L_223:
        /*0078*/ 	.byte	0x04, 0x17
        /*007a*/ 	.short	(.L_225 - .L_224)
.L_224:
        /*007c*/ 	.word	0x00000000
        /*0080*/ 	.short	0x0003
        /*0082*/ 	.short	0x0014
        /*0084*/ 	.byte	0x00, 0xf0, 0x11, 0x00


	//----- nvinfo : EIATTR_KPARAM_INFO
	.align		4
.L_225:
        /*0088*/ 	.byte	0x04, 0x17
        /*008a*/ 	.short	(.L_227 - .L_226)
.L_226:
        /*008c*/ 	.word	0x00000000
        /*0090*/ 	.short	0x0002
        /*0092*/ 	.short	0x0010
        /*0094*/ 	.byte	0x00, 0xf0, 0x11, 0x00


	//----- nvinfo : EIATTR_KPARAM_INFO
	.align		4
.L_227:
        /*0098*/ 	.byte	0x04, 0x17
        /*009a*/ 	.short	(.L_229 - .L_228)
.L_228:
        /*009c*/ 	.word	0x00000000
        /*00a0*/ 	.short	0x0001
        /*00a2*/ 	.short	0x0008
        /*00a4*/ 	.byte	0x00, 0xf5, 0x21, 0x00


	//----- nvinfo : EIATTR_KPARAM_INFO
	.align		4
.L_229:
        /*00a8*/ 	.byte	0x04, 0x17
        /*00aa*/ 	.short	(.L_231 - .L_230)
.L_230:
        /*00ac*/ 	.word	0x00000000
        /*00b0*/ 	.short	0x0000
        /*00b2*/ 	.short	0x0000
        /*00b4*/ 	.byte	0x00, 0xf5, 0x21, 0x00


	//----- nvinfo : EIATTR_SPARSE_MMA_MASK
	.align		4
.L_231:
        /*00b8*/ 	.byte	0x03, 0x50
        /*00ba*/ 	.short	0x0000


	//----- nvinfo : EIATTR_MAXREG_COUNT
	.align		4
        /*00bc*/ 	.byte	0x03, 0x1b
        /*00be*/ 	.short	0x00ff


	//----- nvinfo : EIATTR_MERCURY_ISA_VERSION
	.align		4
        /*00c0*/ 	.byte	0x03, 0x5f
        /*00c2*/ 	.short	0x0101


	//----- nvinfo : EIATTR_VRC_CTA_INIT_COUNT
	.align		4
        /*00c4*/ 	.byte	0x02, 0x4a
	.zero		1
	.zero		1


	//----- nvinfo : EIATTR_EXIT_INSTR_OFFSETS
	.align		4
        /*00c8*/ 	.byte	0x04, 0x1c
        /*00ca*/ 	.short	(.L_233 - .L_232)


	//   ....[0]....
.L_232:
        /*00cc*/ 	.word	0x00000350


	//----- nvinfo : EIATTR_CBANK_PARAM_SIZE
	.align		4
.L_233:
        /*00d0*/ 	.byte	0x03, 0x19
        /*00d2*/ 	.short	0x0040


	//----- nvinfo : EIATTR_PARAM_CBANK
	.align		4
        /*00d4*/ 	.byte	0x04, 0x0a
        /*00d6*/ 	.short	(.L_235 - .L_234)
	.align		4
.L_234:
        /*00d8*/ 	.word	index@(.nv.constant0._ZN17fastertransformer22transpose_COL32_kernelEP5char4PK4int4iiiiPKfS6_S6_ii)
        /*00dc*/ 	.short	0x0380
        /*00de*/ 	.short	0x0040


	//----- nvinfo : EIATTR_SW_WAR
	.align		4
.L_235:
        /*00e0*/ 	.byte	0x04, 0x36
        /*00e2*/ 	.short	(.L_237 - .L_236)
.L_236:
        /*00e4*/ 	.word	0x00000008
.L_237:


//--------------------- .nv.callgraph             --------------------------
	.section	.nv.callgraph,"",@"SHT_CUDA_CALLGRAPH"
	.align	4
	.sectionentsize	8
	.align		4
        /*0000*/ 	.word	0x00000000
	.align		4
        /*0004*/ 	.word	0xffffffff
	.align		4
        /*0008*/ 	.word	0x00000000
	.align		4
        /*000c*/ 	.word	0xfffffffe
	.align		4
        /*0010*/ 	.word	0x00000000
	.align		4
        /*0014*/ 	.word	0xfffffffd
	.align		4
        /*0018*/ 	.word	0x00000000
	.align		4
        /*001c*/ 	.word	0xfffffffc


//--------------------- .text._ZN17fastertransformer21transpose_int8_tensorEPaPKamm --------------------------
	.section	.text._ZN17fastertransformer21transpose_int8_tensorEPaPKamm,"ax",@progbits
	.align	128
        .global         _ZN17fastertransformer21transpose_int8_tensorEPaPKamm
        .type           _ZN17fastertransformer21transpose_int8_tensorEPaPKamm,@function
        .size           _ZN17fastertransformer21transpose_int8_tensorEPaPKamm,(.L_x_7 - _ZN17fastertransformer21transpose_int8_tensorEPaPKamm)
        .other          _ZN17fastertransformer21transpose_int8_tensorEPaPKamm,@"STO_CUDA_ENTRY STV_DEFAULT"
_ZN17fastertransformer21transpose_int8_tensorEPaPKamm:
.text._ZN17fastertransformer21transpose_int8_tensorEPaPKamm:
[----:B------:R-:W-:Y:S01]  /*0000*/  LDC R1, c[0x0][0x37c] ;  /* 0x0000df00ff017b82 */ /* 0x000fe20000000800 */
[----:B------:R-:W0:Y:S07]  /*0010*/  S2R R7, SR_TID.Y ;  /* 0x0000000000077919 */ /* 0x000e2e0000002200 */
[----:B------:R-:W1:Y:S01]  /*0020*/  S2UR UR5, SR_CTAID.Y ;  /* 0x00000000000579c3 */ /* 0x000e620000002600 */
[----:B------:R-:W2:Y:S01]  /*0030*/  LDCU UR10, c[0x0][0x360] ;  /* 0x00006c00ff0a77ac */ /* 0x000ea20008000800 */
[----:B------:R-:W3:Y:S01]  /*0040*/  S2R R0, SR_TID.X ;  /* 0x0000000000007919 */ /* 0x000ee20000002100 */
[----:B------:R-:W1:Y:S05]  /*0050*/  LDCU UR11, c[0x0][0x364] ;  /* 0x00006c80ff0b77ac */ /* 0x000e6a0008000800 */
[----:B------:R-:W2:Y:S01]  /*0060*/  S2UR UR4, SR_CTAID.X ;  /* 0x00000000000479c3 */ /* 0x000ea20000002500 */
[----:B------:R-:W4:Y:S01]  /*0070*/  LDCU.128 UR12, c[0x0][0x390] ;  /* 0x00007200ff0c77ac */ /* 0x000f220008000c00 */
[----:B-1----:R-:W-:-:S06]  /*0080*/  UIMAD UR5, UR5, UR11, URZ ;  /* 0x0000000b050572a4 */ /* 0x002fcc000f8e02ff */
[----:B0-----:R-:W-:Y:S01]  /*0090*/  VIADD R5, R7, UR5 ;  /* 0x0000000507057c36 */ /* 0x001fe20008000000 */
[----:B--2---:R-:W-:-:S04]  /*00a0*/  UIMAD UR4, UR4, UR10, URZ ;  /* 0x0000000a040472a4 */ /* 0x004fc8000f8e02ff */
[----:B----4-:R-:W-:Y:S02]  /*00b0*/  ISETP.GE.U32.AND P0, PT, R5, UR12, PT ;  /* 0x0000000c05007c0c */ /* 0x010fe4000bf06070 */
[----:B---3--:R-:W-:Y:S01]  /*00c0*/  IADD3 R2, PT, PT, R0, UR4, RZ ;  /* 0x0000000400027c10 */ /* 0x008fe2000fffe0ff */
[----:B------:R-:W-:Y:S01]  /*00d0*/  IMAD R0, R7, UR10, R0 ;  /* 0x0000000a07007c24 */ /* 0x000fe2000f8e0200 */
[----:B------:R-:W-:Y:S02]  /*00e0*/  ISETP.GE.U32.AND.EX P0, PT, RZ, UR13, PT, P0 ;  /* 0x0000000dff007c0c */ /* 0x000fe4000bf06100 */
[----:B------:R-:W-:Y:S02]  /*00f0*/  ISETP.GE.U32.AND P1, PT, R2, UR14, PT ;  /* 0x0000000e02007c0c */ /* 0x000fe4000bf26070 */
[----:B------:R-:W-:-:S04]  /*0100*/  SHF.R.S32.HI R3, RZ, 0x1f, R2 ;  /* 0x0000001fff037819 */ /* 0x000fc80000011402 */
[----:B------:R-:W-:-:S13]  /*0110*/  ISETP.GE.U32.OR.EX P0, PT, R3, UR15, P0, P1 ;  /* 0x0000000f03007c0c */ /* 0x000fda0008706510 */
[----:B------:R-:W-:Y:S05]  /*0120*/  @P0 EXIT ;  /* 0x000000000000094d */ /* 0x000fea0003800000 */
[----:B------:R-:W0:Y:S01]  /*0130*/  LDCU.64 UR6, c[0x0][0x388] ;  /* 0x00007100ff0677ac */ /* 0x000e220008000a00 */
[C---:B------:R-:W-:Y:S01]  /*0140*/  IMAD.WIDE.U32 R2, R5.reuse, UR14, R2 ;  /* 0x0000000e05027c25 */ /* 0x040fe2000f8e0002 */
[----:B------:R-:W1:Y:S03]  /*0150*/  LDCU.64 UR8, c[0x0][0x358] ;  /* 0x00006b00ff0877ac */ /* 0x000e660008000a00 */
[----:B------:R-:W-:Y:S01]  /*0160*/  IMAD R5, R5, UR15, R3 ;  /* 0x0000000f05057c24 */ /* 0x000fe2000f8e0203 */
[----:B0-----:R-:W-:-:S04]  /*0170*/  IADD3 R2, P0, PT, R2, UR6, RZ ;  /* 0x0000000602027c10 */ /* 0x001fc8000ff1e0ff */
[----:B------:R-:W-:-:S05]  /*0180*/  IADD3.X R3, PT, PT, R5, UR7, RZ, P0, !PT ;  /* 0x0000000705037c10 */ /* 0x000fca00087fe4ff */
[----:B-1----:R0:W2:Y:S01]  /*0190*/  LDG.E.U8 R7, desc[UR8][R2.64] ;  /* 0x0000000802077981 */ /* 0x0020a2000c1e1100 */
[----:B------:R-:W1:Y:S01]  /*01a0*/  I2F.U32.RP R6, UR11 ;  /* 0x0000000b00067d06 */ /* 0x000e620008209000 */
[----:B------:R-:W3:Y:S01]  /*01b0*/  S2UR UR7, SR_CgaCtaId ;  /* 0x00000000000779c3 */ /* 0x000ee20000008800 */
[----:B------:R-:W-:Y:S01]  /*01c0*/  UMOV UR6, 0x400 ;  /* 0x0000040000067882 */ /* 0x000fe20000000000 */
[----:B------:R-:W-:-:S05]  /*01d0*/  ISETP.NE.U32.AND P2, PT, RZ, UR11, PT ;  /* 0x0000000bff007c0c */ /* 0x000fca000bf45070 */
[----:B-1----:R-:W1:Y:S01]  /*01e0*/  MUFU.RCP R6, R6 ;  /* 0x0000000600067308 */ /* 0x002e620000001000 */
[----:B---3--:R-:W-:Y:S01]  /*01f0*/  ULEA UR6, UR7, UR6, 0x18 ;  /* 0x0000000607067291 */ /* 0x008fe2000f8ec0ff */
[----:B-1----:R-:W-:-:S06]  /*0200*/  VIADD R4, R6, 0xffffffe ;  /* 0x0ffffffe06047836 */ /* 0x002fcc0000000000 */
[----:B------:R1:W3:Y:S02]  /*0210*/  F2I.FTZ.U32.TRUNC.NTZ R5, R4 ;  /* 0x0000000400057305 */ /* 0x0002e4000021f000 */
[----:B-1----:R-:W-:Y:S01]  /*0220*/  IMAD.MOV.U32 R4, RZ, RZ, RZ ;  /* 0x000000ffff047224 */ /* 0x002fe200078e00ff */
[----:B---3--:R-:W-:-:S05]  /*0230*/  IADD3 R9, PT, PT, RZ, -R5, RZ ;  /* 0x80000005ff097210 */ /* 0x008fca0007ffe0ff */
[----:B------:R-:W-:-:S04]  /*0240*/  IMAD R9, R9, UR11, RZ ;  /* 0x0000000b09097c24 */ /* 0x000fc8000f8e02ff */
[----:B------:R-:W-:-:S06]  /*0250*/  IMAD.HI.U32 R5, R5, R9, R4 ;  /* 0x0000000905057227 */ /* 0x000fcc00078e0004 */
[----:B------:R-:W-:-:S05]  /*0260*/  IMAD.HI.U32 R5, R5, R0, RZ ;  /* 0x0000000005057227 */ /* 0x000fca00078e00ff */
[----:B0-----:R-:W-:-:S05]  /*0270*/  IADD3 R3, PT, PT, -R5, RZ, RZ ;  /* 0x000000ff05037210 */ /* 0x001fca0007ffe1ff */
[----:B------:R-:W-:-:S05]  /*0280*/  IMAD R2, R3, UR11, R0 ;  /* 0x0000000b03027c24 */ /* 0x000fca000f8e0200 */
[----:B------:R-:W-:-:S13]  /*0290*/  ISETP.GE.U32.AND P0, PT, R2, UR11, PT ;  /* 0x0000000b02007c0c */ /* 0x000fda000bf06070 */
[----:B------:R-:W-:Y:S01]  /*02a0*/  @P0 VIADD R2, R2, -UR11 ;  /* 0x8000000b02020c36 */ /* 0x000fe20008000000 */
[----:B------:R-:W-:-:S04]  /*02b0*/  @P0 IADD3 R5, PT, PT, R5, 0x1, RZ ;  /* 0x0000000105050810 */ /* 0x000fc80007ffe0ff */
[----:B------:R-:W-:-:S13]  /*02c0*/  ISETP.GE.U32.AND P1, PT, R2, UR11, PT ;  /* 0x0000000b02007c0c */ /* 0x000fda000bf26070 */
[----:B------:R-:W-:Y:S01]  /*02d0*/  @P1 VIADD R5, R5, 0x1 ;  /* 0x0000000105051836 */ /* 0x000fe20000000000 */
[----:B------:R-:W-:-:S04]  /*02e0*/  @!P2 LOP3.LUT R5, RZ, UR11, RZ, 0x33, !PT ;  /* 0x0000000bff05ac12 */ /* 0x000fc8000f8e33ff */
[----:B------:R-:W-:-:S05]  /*02f0*/  IADD3 R3, PT, PT, -R5, RZ, RZ ;  /* 0x000000ff05037210 */ /* 0x000fca0007ffe1ff */
[----:B------:R-:W-:-:S04]  /*0300*/  IMAD R2, R3, UR11, R0 ;  /* 0x0000000b03027c24 */ /* 0x000fc8000f8e0200 */
[C---:B------:R-:W-:Y:S01]  /*0310*/  IMAD R4, R2.reuse, UR10, R5 ;  /* 0x0000000a02047c24 */ /* 0x040fe2000f8e0205 */
[----:B------:R-:W-:Y:S01]  /*0320*/  IADD3 R2, PT, PT, R2, UR5, RZ ;  /* 0x0000000502027c10 */ /* 0x000fe2000fffe0ff */
[----:B------:R-:W-:-:S05]  /*0330*/  VIADD R5, R5, UR4 ;  /* 0x0000000405057c36 */ /* 0x000fca0008000000 */
[----:B------:R-:W-:-:S05]  /*0340*/  SHF.R.S32.HI R3, RZ, 0x1f, R5 ;  /* 0x0000001fff037819 */ /* 0x000fca0000011405 */
[----:B------:R-:W-:Y:S02]  /*0350*/  IMAD R6, R3, UR12, RZ ;  /* 0x0000000c03067c24 */ /* 0x000fe4000f8e02ff */
[----:B------:R-:W-:Y:S02]  /*0360*/  IMAD.MOV.U32 R3, RZ, RZ, RZ ;  /* 0x000000ffff037224 */ /* 0x000fe400078e00ff */
[----:B------:R-:W-:-:S04]  /*0370*/  IMAD.WIDE.U32 R2, R5, UR12, R2 ;  /* 0x0000000c05027c25 */ /* 0x000fc8000f8e0002 */
[----:B------:R-:W-:Y:S01]  /*0380*/  IMAD R5, R5, UR13, R6 ;  /* 0x0000000d05057c24 */ /* 0x000fe2000f8e0206 */
[----:B--2---:R-:W-:Y:S01]  /*0390*/  STS.U8 [R0+UR6], R7 ;  /* 0x0000000700007988 */ /* 0x004fe20008000006 */
[----:B------:R-:W-:Y:S06]  /*03a0*/  BAR.SYNC.DEFER_BLOCKING 0x0 ;  /* 0x0000000000007b1d */ /* 0x000fec0000010000 */
[----:B------:R-:W0:Y:S01]  /*03b0*/  LDS.U8 R9, [R4+UR6] ;  /* 0x0000000604097984 */ /* 0x000e220008000000 */
[----:B------:R-:W1:Y:S02]  /*03c0*/  LDCU.64 UR6, c[0x0][0x380] ;  /* 0x00007000ff0677ac */ /* 0x000e640008000a00 */
[----:B-1----:R-:W-:-:S04]  /*03d0*/  IADD3 R2, P0, PT, R2, UR6, RZ ;  /* 0x0000000602027c10 */ /* 0x002fc8000ff1e0ff */
[----:B------:R-:W-:-:S05]  /*03e0*/  IADD3.X R3, PT, PT, R3, UR7, R5, P0, !PT ;  /* 0x0000000703037c10 */ /* 0x000fca00087fe405 */
[----:B0-----:R-:W-:Y:S01]  /*03f0*/  STG.E.U8 desc[UR8][R2.64], R9 ;  /* 0x0000000902007986 */ /* 0x001fe2000c101108 */
[----:B------:R-:W-:Y:S05]  /*0400*/  EXIT ;  /* 0x000000000000794d */ /* 0x000fea0003800000 */
.L_x_0:
[----:B------:R-:W-:-:S00]  /*0410*/  BRA `(.L_x_0) ;  /* 0xfffffffc00fc7947 */ /* 0x000fc0000383ffff */
[----:B------:R-:W-:-:S00]  /*0420*/  NOP ;  /* 0x0000000000007918 */ /* 0x000fc00000000000 */
        /* <DEDUP_REMOVED lines=13> */
.L_x_7:


//--------------------- .text._ZN17fastertransformer42transpose_COL32_ROW_rebuild_padding_kernelEPaPKaPKiiiiiiPKfS6_ii --------------------------
	.section	.text._ZN17fastertransformer42transpose_COL32_ROW_rebuild_padding_kernelEPaPKaPKiiiiiiPKfS6_ii,"ax",@progbits
	.align	128
        .global         _ZN17fastertransformer42transpose_COL32_ROW_rebuild_padding_kernelEPaPKaPKiiiiiiPKfS6_ii
        .type           _ZN17fastertransformer42transpose_COL32_ROW_rebuild_padding_kernelEPaPKaPKiiiiiiPKfS6_ii,@function
        .size           _ZN17fastertransformer42transpose_COL32_ROW_rebuild_padding_kernelEPaPKaPKiiiiiiPKfS6_ii,(.L_x_8 - _ZN17fastertransformer42transpose_COL32_ROW_rebuild_padding_kernelEPaPKaPKiiiiiiPKfS6_ii)
        .other          _ZN17fastertransformer42transpose_COL32_ROW_rebuild_padding_kernelEPaPKaPKiiiiiiPKfS6_ii,@"STO_CUDA_ENTRY STV_DEFAULT"
_ZN17fastertransformer42transpose_COL32_ROW_rebuild_padding_kernelEPaPKaPKiiiiiiPKfS6_ii:
.text._ZN17fastertransformer42transpose_COL32_ROW_rebuild_padding_kernelEPaPKaPKiiiiiiPKfS6_ii:
[----:B------:R-:W-:Y:S01]  /*0000*/  LDC R1, c[0x0][0x37c] ;  /* 0x0000df00ff017b82 */ /* 0x000fe20000000800 */
[----:B------:R-:W0:Y:S07]  /*0010*/  S2R R7, SR_CTAID.X ;  /* 0x0000000000077919 */ /* 0x000e2e0000002500 */
[----:B------:R-:W1:Y:S01]  /*0020*/  S2UR UR6, SR_CTAID.Y ;  /* 0x00000000000679c3 */ /* 0x000e620000002600 */
[----:B------:R-:W2:Y:S07]  /*0030*/  LDCU.64 UR4, c[0x0][0x358] ;  /* 0x00006b00ff0477ac */ /* 0x000eae0008000a00 */
[----:B------:R-:W1:Y:S08]  /*0040*/  LDC R8, c[0x0][0x3a0] ;  /* 0x0000e800ff087b82 */ /* 0x000e700000000800 */
[----:B------:R-:W3:Y:S01]  /*0050*/  LDC.64 R4, c[0x0][0x390] ;  /* 0x0000e400ff047b82 */ /* 0x000ee20000000a00 */
[----:B-1----:R-:W-:-:S05]  /*0060*/  IMAD R0, R8, UR6, RZ ;  /* 0x0000000608007c24 */ /* 0x002fca000f8e02ff */
[----:B0-----:R-:W-:-:S04]  /*0070*/  IADD3 R3, P0, PT, R0, R7, RZ ;  /* 0x0000000700037210 */ /* 0x001fc80007f1e0ff */
[----:B------:R-:W-:Y:S02]  /*0080*/  LEA.HI.X.SX32 R0, R0, RZ, 0x1, P0 ;  /* 0x000000ff00007211 */ /* 0x000fe400000f0eff */
[----:B---3--:R-:W-:-:S04]  /*0090*/  LEA R2, P0, R3, R4, 0x2 ;  /* 0x0000000403027211 */ /* 0x008fc800078010ff */
[----:B------:R-:W-:-:S05]  /*00a0*/  LEA.HI.X R3, R3, R5, R0, 0x2, P0 ;  /* 0x0000000503037211 */ /* 0x000fca00000f1400 */
[----:B--2---:R-:W2:Y:S02]  /*00b0*/  LDG.E.CONSTANT R0, desc[UR4][R2.64] ;  /* 0x0000000402007981 */ /* 0x004ea4000c1e9900 */
[----:B--2---:R-:W-:-:S13]  /*00c0*/  ISETP.GE.AND P0, PT, R0, RZ, PT ;  /* 0x000000ff0000720c */ /* 0x004fda0003f06270 */
[----:B------:R-:W-:Y:S05]  /*00d0*/  @!P0 EXIT ;  /* 0x000000000000894d */ /* 0x000fea0003800000 */
[----:B------:R-:W0:Y:S01]  /*00e0*/  S2R R6, SR_TID.X ;  /* 0x0000000000067919 */ /* 0x000e220000002100 */
[----:B------:R-:W1:Y:S01]  /*00f0*/  LDC R10, c[0x0][0x3a4] ;  /* 0x0000e900ff0a7b82 */ /* 0x000e620000000800 */
[----:B------:R-:W2:Y:S01]  /*0100*/  LDCU.64 UR8, c[0x0][0x3c0] ;  /* 0x00007800ff0877ac */ /* 0x000ea20008000a00 */
[----:B------:R-:W1:Y:S06]  /*0110*/  S2R R9, SR_TID.Y ;  /* 0x0000000000097919 */ /* 0x000e6c0000002200 */
[----:B------:R-:W3:Y:S01]  /*0120*/  LDC.64 R4, c[0x0][0x388] ;  /* 0x0000e200ff047b82 */ /* 0x000ee20000000a00 */
[----:B0-----:R-:W-:-:S05]  /*0130*/  IMAD.SHL.U32 R6, R6, 0x4, RZ ;  /* 0x0000000406067824 */ /* 0x001fca00078e00ff */
[----:B------:R-:W-:-:S05]  /*0140*/  LOP3.LUT R2, R6, 0x1c, RZ, 0xc0, !PT ;  /* 0x0000001c06027812 */ /* 0x000fca00078ec0ff */
[----:B------:R-:W-:Y:S01]  /*0150*/  IMAD R3, R7, 0x20, R2 ;  /* 0x0000002007037824 */ /* 0x000fe200078e0202 */
[----:B------:R-:W-:-:S05]  /*0160*/  LOP3.LUT R2, R6, 0xfe0, RZ, 0xc0, !PT ;  /* 0x00000fe006027812 */ /* 0x000fca00078ec0ff */
[----:B------:R-:W-:Y:S02]  /*0170*/  IMAD R3, R2, R8, R3 ;  /* 0x0000000802037224 */ /* 0x000fe400078e0203 */
[----:B-1----:R-:W-:Y:S01]  /*0180*/  IMAD R2, R10, UR6, R9 ;  /* 0x000000060a027c24 */ /* 0x002fe2000f8e0209 */
[----:B------:R-:W0:Y:S03]  /*0190*/  LDCU UR6, c[0x0][0x3a8] ;  /* 0x00007500ff0677ac */ /* 0x000e260008000800 */
[----:B--2---:R-:W-:-:S05]  /*01a0*/  IMAD R2, R2, UR8, R3 ;  /* 0x0000000802027c24 */ /* 0x004fca000f8e0203 */
[----:B------:R-:W-:-:S05]  /*01b0*/  SHF.R.S32.HI R3, RZ, 0x2, R2 ;  /* 0x00000002ff037819 */ /* 0x000fca0000011402 */
[----:B---3--:R-:W-:Y:S02]  /*01c0*/  IMAD.WIDE R4, R3, 0x4, R4 ;  /* 0x0000000403047825 */ /* 0x008fe400078e0204 */
[----:B------:R-:W1:Y:S04]  /*01d0*/  LDC.64 R2, c[0x0][0x380] ;  /* 0x0000e000ff027b82 */ /* 0x000e680000000a00 */
[----:B------:R-:W2:Y:S01]  /*01e0*/  LDG.E.CONSTANT R4, desc[UR4][R4.64] ;  /* 0x0000000404047981 */ /* 0x000ea2000c1e9900 */
[----:B0-----:R-:W-:-:S04]  /*01f0*/  IMAD R7, R9, UR6, R6 ;  /* 0x0000000609077c24 */ /* 0x001fc8000f8e0206 */
[----:B------:R-:W-:-:S05]  /*0200*/  IMAD R7, R0, UR9, R7 ;  /* 0x0000000900077c24 */ /* 0x000fca000f8e0207 */
[----:B------:R-:W-:-:S05]  /*0210*/  SHF.R.S32.HI R7, RZ, 0x2, R7 ;  /* 0x00000002ff077819 */ /* 0x000fca0000011407 */
[----:B-1----:R-:W-:Y:S01]  /*0220*/  IMAD.WIDE R2, R7, 0x4, R2 ;  /* 0x0000000407027825 */ /* 0x002fe200078e0202 */
[--C-:B--2---:R-:W-:Y:S02]  /*0230*/  SHF.R.S32.HI R9, RZ, 0x8, R4.reuse ;  /* 0x00000008ff097819 */ /* 0x104fe40000011404 */
[--C-:B------:R-:W-:Y:S02]  /*0240*/  SHF.R.S32.HI R6, RZ, 0x10, R4.reuse ;  /* 0x00000010ff067819 */ /* 0x100fe40000011404 */
[----:B------:R-:W-:Y:S02]  /*0250*/  SHF.R.S32.HI R8, RZ, 0x18, R4 ;  /* 0x00000018ff087819 */ /* 0x000fe40000011404 */
[----:B------:R-:W-:Y:S02]  /*0260*/  SGXT R0, R4, 0x8 ;  /* 0x000000080400781a */ /* 0x000fe40000000200 */
[----:B------:R-:W-:Y:S02]  /*0270*/  SGXT R9, R9, 0x8 ;  /* 0x000000080909781a */ /* 0x000fe40000000200 */
[----:B------:R-:W-:-:S02]  /*0280*/  SGXT R6, R6, 0x8 ;  /* 0x000000080606781a */ /* 0x000fc40000000200 */
[----:B------:R-:W-:Y:S02]  /*0290*/  SGXT R5, R8, 0x8 ;  /* 0x000000080805781a */ /* 0x000fe40000000200 */
[----:B------:R-:W-:Y:S02]  /*02a0*/  PRMT R0, R0, 0x3340, R9 ;  /* 0x0000334000007816 */ /* 0x000fe40000000009 */
[----:B------:R-:W-:-:S04]  /*02b0*/  PRMT R5, R6, 0x3340, R5 ;  /* 0x0000334006057816 */ /* 0x000fc80000000005 */
[----:B------:R-:W-:-:S05]  /*02c0*/  PRMT R5, R0, 0x5410, R5 ;  /* 0x0000541000057816 */ /* 0x000fca0000000005 */
[----:B------:R-:W-:Y:S01]  /*02d0*/  STG.E desc[UR4][R2.64], R5 ;  /* 0x0000000502007986 */ /* 0x000fe2000c101904 */
[----:B------:R-:W-:Y:S05]  /*02e0*/  EXIT ;  /* 0x000000000000794d */ /* 0x000fea0003800000 */
.L_x_1:
        /* <DEDUP_REMOVED lines=9> */
.L_x_8:


//--------------------- .text._ZN17fastertransformer26transpose_COL32_ROW_kernelEPaPKaiiiiPKfS4_ii --------------------------
	.section	.text._ZN17fastertransformer26transpose_COL32_ROW_kernelEPaPKaiiiiPKfS4_ii,"ax",@progbits
	.align	128
        .global         _ZN17fastertransformer26transpose_COL32_ROW_kernelEPaPKaiiiiPKfS4_ii
        .type           _ZN17fastertransformer26transpose_COL32_ROW_kernelEPaPKaiiiiPKfS4_ii,@function
        .size           _ZN17fastertransformer26transpose_COL32_ROW_kernelEPaPKaiiiiPKfS4_ii,(.L_x_9 - _ZN17fastertransformer26transpose_COL32_ROW_kernelEPaPKaiiiiPKfS4_ii)
        .other          _ZN17fastertransformer26transpose_COL32_ROW_kernelEPaPKaiiiiPKfS4_ii,@"STO_CUDA_ENTRY STV_DEFAULT"
_ZN17fastertransformer26transpose_COL32_ROW_kernelEPaPKaiiiiPKfS4_ii:
.text._ZN17fastertransformer26transpose_COL32_ROW_kernelEPaPKaiiiiPKfS4_ii:
[----:B------:R-:W-:Y:S01]  /*0000*/  LDC R1, c[0x0][0x37c] ;  /* 0x0000df00ff017b82 */ /* 0x000fe20000000800 */
[----:B------:R-:W0:Y:S07]  /*0010*/  S2R R0, SR_TID.X ;  /* 0x0000000000007919 */ /* 0x000e2e0000002100 */
[----:B------:R-:W1:Y:S01]  /*0020*/  S2UR UR6, SR_CTAID.Y ;  /* 0x00000000000679c3 */ /* 0x000e620000002600 */
[----:B------:R-:W2:Y:S01]  /*0030*/  LDCU.64 UR8, c[0x0][0x3b0] ;  /* 0x00007600ff0877ac */ /* 0x000ea20008000a00 */
[----:B------:R-:W3:Y:S01]  /*0040*/  S2R R9, SR_CTAID.X ;  /* 0x0000000000097919 */ /* 0x000ee20000002500 */
[----:B------:R-:W4:Y:S01]  /*0050*/  LDCU.64 UR4, c[0x0][0x358] ;  /* 0x00006b00ff0477ac */ /* 0x000f220008000a00 */
[----:B------:R-:W1:Y:S04]  /*0060*/  S2R R11, SR_TID.Y ;  /* 0x00000000000b7919 */ /* 0x000e680000002200 */
[----:B------:R-:W5:Y:S08]  /*0070*/  LDC R8, c[0x0][0x394] ;  /* 0x0000e500ff087b82 */ /* 0x000f700000000800 */
[----:B------:R-:W1:Y:S08]  /*0080*/  LDC.64 R2, c[0x0][0x398] ;  /* 0x0000e600ff027b82 */ /* 0x000e700000000a00 */
[----:B------:R-:W4:Y:S01]  /*0090*/  LDC.64 R6, c[0x0][0x388] ;  /* 0x0000e200ff067b82 */ /* 0x000f220000000a00 */
[----:B0-----:R-:W-:-:S05]  /*00a0*/  IMAD.SHL.U32 R0, R0, 0x4, RZ ;  /* 0x0000000400007824 */ /* 0x001fca00078e00ff */
[C---:B------:R-:W-:Y:S02]  /*00b0*/  LOP3.LUT R4, R0.reuse, 0x1c, RZ, 0xc0, !PT ;  /* 0x0000001c00047812 */ /* 0x040fe400078ec0ff */
[----:B------:R-:W-:Y:S01]  /*00c0*/  LOP3.LUT R5, R0, 0xfe0, RZ, 0xc0, !PT ;  /* 0x00000fe000057812 */ /* 0x000fe200078ec0ff */
[----:B-1----:R-:W-:Y:S02]  /*00d0*/  IMAD R2, R2, UR6, R11 ;  /* 0x0000000602027c24 */ /* 0x002fe4000f8e020b */
[----:B---3--:R-:W-:-:S04]  /*00e0*/  IMAD R4, R9, 0x20, R4 ;  /* 0x0000002009047824 */ /* 0x008fc800078e0204 */
[----:B-----5:R-:W-:-:S04]  /*00f0*/  IMAD R5, R5, R8, R4 ;  /* 0x0000000805057224 */ /* 0x020fc800078e0204 */
[----:B--2---:R-:W-:-:S05]  /*0100*/  IMAD R2, R2, UR9, R5 ;  /* 0x0000000902027c24 */ /* 0x004fca000f8e0205 */
[----:B------:R-:W-:-:S05]  /*0110*/  SHF.R.S32.HI R5, RZ, 0x2, R2 ;  /* 0x00000002ff057819 */ /* 0x000fca0000011402 */
[----:B----4-:R-:W-:Y:S02]  /*0120*/  IMAD.WIDE R6, R5, 0x4, R6 ;  /* 0x0000000405067825 */ /* 0x010fe400078e0206 */
[----:B------:R-:W0:Y:S04]  /*0130*/  LDC.64 R4, c[0x0][0x380] ;  /* 0x0000e000ff047b82 */ /* 0x000e280000000a00 */
[----:B------:R-:W2:Y:S01]  /*0140*/  LDG.E.CONSTANT R6, desc[UR4][R6.64] ;  /* 0x0000000406067981 */ /* 0x000ea2000c1e9900 */
[----:B------:R-:W-:Y:S02]  /*0150*/  IMAD R3, R11, R3, R0 ;  /* 0x000000030b037224 */ /* 0x000fe400078e0200 */
[----:B------:R-:W-:-:S04]  /*0160*/  IMAD R0, R8, UR6, R9 ;  /* 0x0000000608007c24 */ /* 0x000fc8000f8e0209 */
[----:B------:R-:W-:Y:S01]  /*0170*/  IMAD R0, R0, UR8, R3 ;  /* 0x0000000800007c24 */ /* 0x000fe2000f8e0203 */
[--C-:B--2---:R-:W-:Y:S02]  /*0180*/  SHF.R.S32.HI R9, RZ, 0x8, R6.reuse ;  /* 0x00000008ff097819 */ /* 0x104fe40000011406 */
[--C-:B------:R-:W-:Y:S02]  /*0190*/  SHF.R.S32.HI R8, RZ, 0x10, R6.reuse ;  /* 0x00000010ff087819 */ /* 0x100fe40000011406 */
[----:B------:R-:W-:Y:S02]  /*01a0*/  SHF.R.S32.HI R3, RZ, 0x18, R6 ;  /* 0x00000018ff037819 */ /* 0x000fe40000011406 */
[----:B------:R-:W-:Y:S02]  /*01b0*/  SGXT R2, R6, 0x8 ;  /* 0x000000080602781a */ /* 0x000fe40000000200 */
[----:B------:R-:W-:Y:S02]  /*01c0*/  SGXT R9, R9, 0x8 ;  /* 0x000000080909781a */ /* 0x000fe40000000200 */
[----:B------:R-:W-:-:S02]  /*01d0*/  SGXT R8, R8, 0x8 ;  /* 0x000000080808781a */ /* 0x000fc40000000200 */
[----:B------:R-:W-:Y:S02]  /*01e0*/  SGXT R7, R3, 0x8 ;  /* 0x000000080307781a */ /* 0x000fe40000000200 */
[----:B------:R-:W-:Y:S02]  /*01f0*/  SHF.R.S32.HI R3, RZ, 0x2, R0 ;  /* 0x00000002ff037819 */ /* 0x000fe40000011400 */
[----:B------:R-:W-:Y:S02]  /*0200*/  PRMT R2, R2, 0x3340, R9 ;  /* 0x0000334002027816 */ /* 0x000fe40000000009 */
[----:B------:R-:W-:Y:S01]  /*0210*/  PRMT R7, R8, 0x3340, R7 ;  /* 0x0000334008077816 */ /* 0x000fe20000000007 */
[----:B0-----:R-:W-:-:S03]  /*0220*/  IMAD.WIDE R4, R3, 0x4, R4 ;  /* 0x0000000403047825 */ /* 0x001fc600078e0204 */
[----:B------:R-:W-:-:S05]  /*0230*/  PRMT R7, R2, 0x5410, R7 ;  /* 0x0000541002077816 */ /* 0x000fca0000000007 */
[----:B------:R-:W-:Y:S01]  /*0240*/  STG.E desc[UR4][R4.64], R7 ;  /* 0x0000000704007986 */ /* 0x000fe2000c101904 */
[----:B------:R-:W-:Y:S05]  /*0250*/  EXIT ;  /* 0x000000000000794d */ /* 0x000fea0003800000 */
.L_x_2:
        /* <DEDUP_REMOVED lines=10> */
.L_x_9:


//--------------------- .text._ZN17fastertransformer38transpose_COL32_rebuild_padding_kernelEPaPKaPKiiiiiiPKfS6_i --------------------------
	.section	.text._ZN17fastertransformer38transpose_COL32_rebuild_padding_kernelEPaPKaPKiiiiiiPKfS6_i,"ax",@progbits
	.align	128
        .global         _ZN17fastertransformer38transpose_COL32_rebuild_padding_kernelEPaPKaPKiiiiiiPKfS6_i
        .type           _ZN17fastertransformer38transpose_COL32_rebuild_padding_kernelEPaPKaPKiiiiiiPKfS6_i,@function
        .size           _ZN17fastertransformer38transpose_COL32_rebuild_padding_kernelEPaPKaPKiiiiiiPKfS6_i,(.L_x_10 - _ZN17fastertransformer38transpose_COL32_rebuild_padding_kernelEPaPKaPKiiiiiiPKfS6_i)
        .other          _ZN17fastertransformer38transpose_COL32_rebuild_padding_kernelEPaPKaPKiiiiiiPKfS6_i,@"STO_CUDA_ENTRY STV_DEFAULT"
_ZN17fastertransformer38transpose_COL32_rebuild_padding_kernelEPaPKaPKiiiiiiPKfS6_i:
.text._ZN17fastertransformer38transpose_COL32_rebuild_padding_kernelEPaPKaPKiiiiiiPKfS6_i:
        /* <DEDUP_REMOVED lines=16> */
[----:B------:R-:W2:Y:S01]  /*0100*/  LDCU UR7, c[0x0][0x3c0] ;  /* 0x00007800ff0777ac */ /* 0x000ea20008000800 */
        /* <DEDUP_REMOVED lines=9> */
[----:B--2---:R-:W-:Y:S01]  /*01a0*/  IMAD R3, R3, UR7, R6 ;  /* 0x0000000703037c24 */ /* 0x004fe2000f8e0206 */
[----:B------:R-:W1:Y:S04]  /*01b0*/  LDCU UR7, c[0x0][0x398] ;  /* 0x00007300ff0777ac */ /* 0x000e680008000800 */
[----:B------:R-:W-:-:S05]  /*01c0*/  SHF.R.S32.HI R3, RZ, 0x2, R3 ;  /* 0x00000002ff037819 */ /* 0x000fca0000011403 */
[----:B---3--:R-:W-:-:S06]  /*01d0*/  IMAD.WIDE R4, R3, 0x4, R4 ;  /* 0x0000000403047825 */ /* 0x008fcc00078e0204 */
[----:B------:R-:W2:Y:S01]  /*01e0*/  LDG.E.CONSTANT R4, desc[UR4][R4.64] ;  /* 0x0000000404047981 */ /* 0x000ea2000c1e9900 */
[----:B0-----:R-:W-:Y:S02]  /*01f0*/  IMAD R6, R7, UR6, R2 ;  /* 0x0000000607067c24 */ /* 0x001fe4000f8e0202 */
[----:B------:R-:W0:Y:S03]  /*0200*/  LDC.64 R2, c[0x0][0x380] ;  /* 0x0000e000ff027b82 */ /* 0x000e260000000a00 */
[C---:B------:R-:W-:Y:S02]  /*0210*/  LOP3.LUT R7, R6.reuse, 0x1f, RZ, 0xc0, !PT ;  /* 0x0000001f06077812 */ /* 0x040fe400078ec0ff */
[----:B------:R-:W-:-:S05]  /*0220*/  LOP3.LUT R6, R6, 0xffffffe0, RZ, 0xc0, !PT ;  /* 0xffffffe006067812 */ /* 0x000fca00078ec0ff */
[----:B-1----:R-:W-:-:S04]  /*0230*/  IMAD R7, R6, UR7, R7 ;  /* 0x0000000706077c24 */ /* 0x002fc8000f8e0207 */
[----:B------:R-:W-:-:S05]  /*0240*/  IMAD R7, R0, 0x20, R7 ;  /* 0x0000002000077824 */ /* 0x000fca00078e0207 */
[----:B------:R-:W-:-:S05]  /*0250*/  SHF.R.S32.HI R7, RZ, 0x2, R7 ;  /* 0x00000002ff077819 */ /* 0x000fca0000011407 */
[----:B0-----:R-:W-:Y:S01]  /*0260*/  IMAD.WIDE R2, R7, 0x4, R2 ;  /* 0x0000000407027825 */ /* 0x001fe200078e0202 */
        /* <DEDUP_REMOVED lines=12> */
.L_x_3:
        /* <DEDUP_REMOVED lines=13> */
.L_x_10:


//--------------------- .text._ZN17fastertransformer38transpose_COL32_rebuild_padding_kernelEPaPKiS2_iiiiiPKfS4_S4_i --------------------------
	.section	.text._ZN17fastertransformer38transpose_COL32_rebuild_padding_kernelEPaPKiS2_iiiiiPKfS4_S4_i,"ax",@progbits
	.align	128
        .global         _ZN17fastertransformer38transpose_COL32_rebuild_padding_kernelEPaPKiS2_iiiiiPKfS4_S4_i
        .type           _ZN17fastertransformer38transpose_COL32_rebuild_padding_kernelEPaPKiS2_iiiiiPKfS4_S4_i,@function
        .size           _ZN17fastertransformer38transpose_COL32_rebuild_padding_kernelEPaPKiS2_iiiiiPKfS4_S4_i,(.L_x_11 - _ZN17fastertransformer38transpose_COL32_rebuild_padding_kernelEPaPKiS2_iiiiiPKfS4_S4_i)
        .other          _ZN17fastertransformer38transpose_COL32_rebuild_padding_kernelEPaPKiS2_iiiiiPKfS4_S4_i,@"STO_CUDA_ENTRY STV_DEFAULT"
_ZN17fastertransformer38transpose_COL32_rebuild_padding_kernelEPaPKiS2_iiiiiPKfS4_S4_i:
.text._ZN17fastertransformer38transpose_COL32_rebuild_padding_kernelEPaPKiS2_iiiiiPKfS4_S4_i:
        /* <DEDUP_REMOVED lines=11> */
[----:B--2---:R-:W2:Y:S01]  /*00b0*/  LDG.E.CONSTANT R0, desc[UR4][R8.64] ;  /* 0x0000000408007981 */ /* 0x004ea2000c1e9900 */
[----:B------:R-:W0:Y:S08]  /*00c0*/  LDC.64 R2, c[0x0][0x3b0] ;  /* 0x0000ec00ff027b82 */ /* 0x000e300000000a00 */
[----:B------:R-:W1:Y:S08]  /*00d0*/  LDC.64 R4, c[0x0][0x3b8] ;  /* 0x0000ee00ff047b82 */ /* 0x000e700000000a00 */
[----:B------:R-:W3:Y:S01]  /*00e0*/  LDC.64 R6, c[0x0][0x3c0] ;  /* 0x0000f000ff067b82 */ /* 0x000ee20000000a00 */
[----:B0-----:R0:W5:Y:S04]  /*00f0*/  LDG.E.CONSTANT R10, desc[UR4][R2.64] ;  /* 0x00000004020a7981 */ /* 0x001168000c1e9900 */
[----:B-1----:R0:W5:Y:S04]  /*0100*/  LDG.E.CONSTANT R11, desc[UR4][R4.64] ;  /* 0x00000004040b7981 */ /* 0x002168000c1e9900 */
[----:B---3--:R0:W5:Y:S01]  /*0110*/  LDG.E.CONSTANT R7, desc[UR4][R6.64] ;  /* 0x0000000406077981 */ /* 0x008162000c1e9900 */
[----:B--2---:R-:W-:-:S13]  /*0120*/  ISETP.GE.AND P0, PT, R0, RZ, PT ;  /* 0x000000ff0000720c */ /* 0x004fda0003f06270 */
[----:B0-----:R-:W-:Y:S05]  /*0130*/  @!P0 EXIT ;  /* 0x000000000000894d */ /* 0x001fea0003800000 */
        /* <DEDUP_REMOVED lines=12> */
[----:B--2---:R-:W-:Y:S02]  /*0200*/  IMAD R9, R6, UR7, R9 ;  /* 0x0000000706097c24 */ /* 0x004fe4000f8e0209 */
[----:B-----5:R-:W-:Y:S01]  /*0210*/  FMUL.FTZ R10, R10, R11 ;  /* 0x0000000b0a0a7220 */ /* 0x020fe20000410000 */
[----:B------:R-:W1:Y:S01]  /*0220*/  LDCU UR7, c[0x0][0x398] ;  /* 0x00007300ff0777ac */ /* 0x000e620008000800 */
[----:B---3--:R-:W-:-:S05]  /*0230*/  IMAD.WIDE R4, R9, 0x4, R4 ;  /* 0x0000000409047825 */ /* 0x008fca00078e0204 */
[----:B------:R-:W2:Y:S04]  /*0240*/  LDG.E.CONSTANT R6, desc[UR4][R4.64] ;  /* 0x0000000404067981 */ /* 0x000ea8000c1e9900 */
[----:B------:R-:W3:Y:S04]  /*0250*/  LDG.E.CONSTANT R9, desc[UR4][R4.64+0x8] ;  /* 0x0000080404097981 */ /* 0x000ee8000c1e9900 */
[----:B------:R-:W4:Y:S04]  /*0260*/  LDG.E.CONSTANT R8, desc[UR4][R4.64+0x4] ;  /* 0x0000040404087981 */ /* 0x000f28000c1e9900 */
[----:B------:R0:W4:Y:S01]  /*0270*/  LDG.E.CONSTANT R12, desc[UR4][R4.64+0xc] ;  /* 0x00000c04040c7981 */ /* 0x000122000c1e9900 */
[----:B------:R-:W-:Y:S01]  /*0280*/  FMUL.FTZ R7, R10, R7 ;  /* 0x000000070a077220 */ /* 0x000fe20000410000 */
[----:B0-----:R-:W-:-:S02]  /*0290*/  IMAD R4, R2, UR6, R3 ;  /* 0x0000000602047c24 */ /* 0x001fc4000f8e0203 */
[----:B------:R-:W0:Y:S03]  /*02a0*/  LDC.64 R2, c[0x0][0x380] ;  /* 0x0000e000ff027b82 */ /* 0x000e260000000a00 */
[C---:B------:R-:W-:Y:S02]  /*02b0*/  LOP3.LUT R5, R4.reuse, 0x1f, RZ, 0xc0, !PT ;  /* 0x0000001f04057812 */ /* 0x040fe400078ec0ff */
[----:B------:R-:W-:-:S05]  /*02c0*/  LOP3.LUT R4, R4, 0xffffffe0, RZ, 0xc0, !PT ;  /* 0xffffffe004047812 */ /* 0x000fca00078ec0ff */
[----:B-1----:R-:W-:-:S04]  /*02d0*/  IMAD R5, R4, UR7, R5 ;  /* 0x0000000704057c24 */ /* 0x002fc8000f8e0205 */
[----:B------:R-:W-:-:S05]  /*02e0*/  IMAD R5, R0, 0x20, R5 ;  /* 0x0000002000057824 */ /* 0x000fca00078e0205 */
[----:B------:R-:W-:-:S05]  /*02f0*/  SHF.R.S32.HI R5, RZ, 0x2, R5 ;  /* 0x00000002ff057819 */ /* 0x000fca0000011405 */
[----:B0-----:R-:W-:Y:S01]  /*0300*/  IMAD.WIDE R2, R5, 0x4, R2 ;  /* 0x0000000405027825 */ /* 0x001fe200078e0202 */
[----:B--2---:R-:W-:Y:S02]  /*0310*/  I2FP.F32.S32 R6, R6 ;  /* 0x0000000600067245 */ /* 0x004fe40000201400 */
[----:B---3--:R-:W-:-:S03]  /*0320*/  I2FP.F32.S32 R10, R9 ;  /* 0x00000009000a7245 */ /* 0x008fc60000201400 */
[C---:B------:R-:W-:Y:S01]  /*0330*/  FMUL.FTZ R6, R7.reuse, R6 ;  /* 0x0000000607067220 */ /* 0x040fe20000410000 */
[----:B----4-:R-:W-:Y:S01]  /*0340*/  I2FP.F32.S32 R8, R8 ;  /* 0x0000000800087245 */ /* 0x010fe20000201400 */
[----:B------:R-:W-:Y:S01]  /*0350*/  FMUL.FTZ R10, R7, R10 ;  /* 0x0000000a070a7220 */ /* 0x000fe20000410000 */
[----:B------:R-:W-:-:S03]  /*0360*/  I2FP.F32.S32 R12, R12 ;  /* 0x0000000c000c7245 */ /* 0x000fc60000201400 */
[C---:B------:R-:W-:Y:S02]  /*0370*/  FMUL.FTZ R8, R7.reuse, R8 ;  /* 0x0000000807087220 */ /* 0x040fe40000410000 */
[----:B------:R-:W-:Y:S01]  /*0380*/  FMUL.FTZ R12, R7, R12 ;  /* 0x0000000c070c7220 */ /* 0x000fe20000410000 */
[----:B------:R-:W-:Y:S08]  /*0390*/  F2I.S8.NTZ R6, R6 ;  /* 0x0000000600067305 */ /* 0x000ff00000202100 */
[----:B------:R-:W0:Y:S08]  /*03a0*/  F2I.S8.NTZ R9, R8 ;  /* 0x0000000800097305 */ /* 0x000e300000202100 */
[----:B------:R-:W-:Y:S08]  /*03b0*/  F2I.S8.NTZ R10, R10 ;  /* 0x0000000a000a7305 */ /* 0x000ff00000202100 */
[----:B------:R-:W1:Y:S01]  /*03c0*/  F2I.S8.NTZ R7, R12 ;  /* 0x0000000c00077305 */ /* 0x000e620000202100 */
[----:B0-----:R-:W-:-:S02]  /*03d0*/  PRMT R6, R6, 0x3340, R9 ;  /* 0x0000334006067816 */ /* 0x001fc40000000009 */
[----:B-1----:R-:W-:-:S04]  /*03e0*/  PRMT R7, R10, 0x3340, R7 ;  /* 0x000033400a077816 */ /* 0x002fc80000000007 */
[----:B------:R-:W-:-:S05]  /*03f0*/  PRMT R7, R6, 0x5410, R7 ;  /* 0x0000541006077816 */ /* 0x000fca0000000007 */
[----:B------:R-:W-:Y:S01]  /*0400*/  STG.E desc[UR4][R2.64], R7 ;  /* 0x0000000702007986 */ /* 0x000fe2000c101904 */
[----:B------:R-:W-:Y:S05]  /*0410*/  EXIT ;  /* 0x000000000000794d */ /* 0x000fea0003800000 */
.L_x_4:
        /* <DEDUP_REMOVED lines=14> */
.L_x_11:


//--------------------- .text._ZN17fastertransformer22transpose_COL32_kernelEPaPKaiiiiPKfS4_ii --------------------------
	.section	.text._ZN17fastertransformer22transpose_COL32_kernelEPaPKaiiiiPKfS4_ii,"ax",@progbits
	.align	128
        .global         _ZN17fastertransformer22transpose_COL32_kernelEPaPKaiiiiPKfS4_ii
        .type           _ZN17fastertransformer22transpose_COL32_kernelEPaPKaiiiiPKfS4_ii,@function
        .size           _ZN17fastertransformer22transpose_COL32_kernelEPaPKaiiiiPKfS4_ii,(.L_x_12 - _ZN17fastertransformer22transpose_COL32_kernelEPaPKaiiiiPKfS4_ii)
        .other          _ZN17fastertransformer22transpose_COL32_kernelEPaPKaiiiiPKfS4_ii,@"STO_CUDA_ENTRY STV_DEFAULT"
_ZN17fastertransformer22transpose_COL32_kernelEPaPKaiiiiPKfS4_ii:
.text._ZN17fastertransformer22transpose_COL32_kernelEPaPKaiiiiPKfS4_ii:
        /* <DEDUP_REMOVED lines=18> */
[----:B----4-:R-:W-:-:S06]  /*0120*/  IMAD.WIDE R4, R7, 0x4, R4 ;  /* 0x0000000407047825 */ /* 0x010fcc00078e0204 */
[----:B------:R0:W2:Y:S01]  /*0130*/  LDG.E.CONSTANT R4, desc[UR4][R4.64] ;  /* 0x0000000404047981 */ /* 0x0000a2000c1e9900 */
[----:B------:R-:W-:Y:S02]  /*0140*/  IMAD R6, R11, R3, R0 ;  /* 0x000000030b067224 */ /* 0x000fe400078e0200 */
[----:B------:R-:W1:Y:S01]  /*0150*/  LDC.64 R2, c[0x0][0x380] ;  /* 0x0000e000ff027b82 */ /* 0x000e620000000a00 */
[----:B------:R-:W-:Y:S02]  /*0160*/  IMAD R0, R8, UR6, R9 ;  /* 0x0000000608007c24 */ /* 0x000fe4000f8e0209 */
[----:B------:R-:W-:-:S05]  /*0170*/  LOP3.LUT R7, R6, 0x1c, RZ, 0xc0, !PT ;  /* 0x0000001c06077812 */ /* 0x000fca00078ec0ff */
[----:B------:R-:W-:Y:S01]  /*0180*/  IMAD R0, R0, 0x20, R7 ;  /* 0x0000002000007824 */ /* 0x000fe200078e0207 */
[----:B------:R-:W-:-:S05]  /*0190*/  LOP3.LUT R7, R6, 0xffffffe0, RZ, 0xc0, !PT ;  /* 0xffffffe006077812 */ /* 0x000fca00078ec0ff */
[----:B------:R-:W-:-:S05]  /*01a0*/  IMAD R0, R7, UR8, R0 ;  /* 0x0000000807007c24 */ /* 0x000fca000f8e0200 */
[----:B0-----:R-:W-:-:S05]  /*01b0*/  SHF.R.S32.HI R5, RZ, 0x2, R0 ;  /* 0x00000002ff057819 */ /* 0x001fca0000011400 */
        /* <DEDUP_REMOVED lines=13> */
.L_x_5:
        /* <DEDUP_REMOVED lines=15> */
.L_x_12:


//--------------------- .text._ZN17fastertransformer22transpose_COL32_kernelEP5char4PK4int4iiiiPKfS6_S6_ii --------------------------
	.section	.text._ZN17fastertransformer22transpose_COL32_kernelEP5char4PK4int4iiiiPKfS6_S6_ii,"ax",@progbits
	.align	128
        .global         _ZN17fastertransformer22transpose_COL32_kernelEP5char4PK4int4iiiiPKfS6_S6_ii
        .type           _ZN17fastertransformer22transpose_COL32_kernelEP5char4PK4int4iiiiPKfS6_S6_ii,@function
        .size           _ZN17fastertransformer22transpose_COL32_kernelEP5char4PK4int4iiiiPKfS6_S6_ii,(.L_x_13 - _ZN17fastertransformer22transpose_COL32_kernelEP5char4PK4int4iiiiPKfS6_S6_ii)
        .other          _ZN17fastertransformer22transpose_COL32_kernelEP5char4PK4int4iiiiPKfS6_S6_ii,@"STO_CUDA_ENTRY STV_DEFAULT"
_ZN17fastertransformer22transpose_COL32_kernelEP5char4PK4int4iiiiPKfS6_S6_ii:
.text._ZN17fastertransformer22transpose_COL32_kernelEP5char4PK4int4iiiiPKfS6_S6_ii:
[----:B------:R-:W-:Y:S01]  /*0000*/  LDC R1, c[0x0][0x37c] ;  /* 0x0000df00ff017b82 */ /* 0x000fe20000000800 */
[----:B------:R-:W0:Y:S07]  /*0010*/  S2R R12, SR_TID.X ;  /* 0x00000000000c7919 */ /* 0x000e2e0000002100 */
[----:B------:R-:W1:Y:S01]  /*0020*/  S2UR UR6, SR_CTAID.Y ;  /* 0x00000000000679c3 */ /* 0x000e620000002600 */
[----:B------:R-:W2:Y:S01]  /*0030*/  LDCU.64 UR8, c[0x0][0x3b8] ;  /* 0x00007700ff0877ac */ /* 0x000ea20008000a00 */
[----:B------:R-:W3:Y:S01]  /*0040*/  S2R R0, SR_CTAID.X ;  /* 0x0000000000007919 */ /* 0x000ee20000002500 */
[----:B------:R-:W4:Y:S01]  /*0050*/  LDCU.64 UR4, c[0x0][0x358] ;  /* 0x00006b00ff0477ac */ /* 0x000f220008000a00 */
[----:B------:R-:W1:Y:S04]  /*0060*/  S2R R17, SR_TID.Y ;  /* 0x0000000000117919 */ /* 0x000e680000002200 */
[----:B------:R-:W5:Y:S01]  /*0070*/  LDC R13, c[0x0][0x394] ;  /* 0x0000e500ff0d7b82 */ /* 0x000f620000000800 */
[----:B------:R-:W4:Y:S07]  /*0080*/  LDCU.64 UR10, c[0x0][0x380] ;  /* 0x00007000ff0a77ac */ /* 0x000f2e0008000a00 */
[----:B------:R-:W1:Y:S08]  /*0090*/  LDC.64 R2, c[0x0][0x398] ;  /* 0x0000e600ff027b82 */ /* 0x000e700000000a00 */
[----:B------:R-:W4:Y:S01]  /*00a0*/  LDC.64 R4, c[0x0][0x388] ;  /* 0x0000e200ff047b82 */ /* 0x000f220000000a00 */
[----:B0-----:R-:W-:-:S07]  /*00b0*/  IMAD.SHL.U32 R12, R12, 0x4, RZ ;  /* 0x000000040c0c7824 */ /* 0x001fce00078e00ff */
[----:B------:R-:W4:Y:S01]  /*00c0*/  LDC.64 R14, c[0x0][0x3a0] ;  /* 0x0000e800ff0e7b82 */ /* 0x000f220000000a00 */
[C---:B------:R-:W-:Y:S02]  /*00d0*/  LOP3.LUT R7, R12.reuse, 0x1c, RZ, 0xc0, !PT ;  /* 0x0000001c0c077812 */ /* 0x040fe400078ec0ff */
[----:B------:R-:W-:-:S05]  /*00e0*/  LOP3.LUT R6, R12, 0xfe0, RZ, 0xc0, !PT ;  /* 0x00000fe00c067812 */ /* 0x000fca00078ec0ff */
[----:B------:R-:W0:Y:S01]  /*00f0*/  LDC.64 R10, c[0x0][0x3a8] ;  /* 0x0000ea00ff0a7b82 */ /* 0x000e220000000a00 */
[----:B---3--:R-:W-:Y:S02]  /*0100*/  IMAD R7, R0, 0x20, R7 ;  /* 0x0000002000077824 */ /* 0x008fe400078e0207 */
[----:B-1----:R-:W-:Y:S02]  /*0110*/  IMAD R2, R2, UR6, R17 ;  /* 0x0000000602027c24 */ /* 0x002fe4000f8e0211 */
[----:B-----5:R-:W-:-:S03]  /*0120*/  IMAD R7, R6, R13, R7 ;  /* 0x0000000d06077224 */ /* 0x020fc600078e0207 */
[----:B------:R-:W1:Y:S01]  /*0130*/  LDC.64 R8, c[0x0][0x3b0] ;  /* 0x0000ec00ff087b82 */ /* 0x000e620000000a00 */
[----:B--2---:R-:W-:-:S05]  /*0140*/  IMAD R2, R2, UR9, R7 ;  /* 0x0000000902027c24 */ /* 0x004fca000f8e0207 */
[----:B------:R-:W-:Y:S01]  /*0150*/  SHF.R.U32.HI R7, RZ, 0x2, R2 ;  /* 0x00000002ff077819 */ /* 0x000fe20000011602 */
[----:B----4-:R-:W2:Y:S04]  /*0160*/  LDG.E.CONSTANT R14, desc[UR4][R14.64] ;  /* 0x000000040e0e7981 */ /* 0x010ea8000c1e9900 */
[----:B------:R-:W-:Y:S01]  /*0170*/  IMAD.WIDE.U32 R4, R7, 0x10, R4 ;  /* 0x0000001007047825 */ /* 0x000fe200078e0004 */
[----:B0-----:R-:W2:Y:S05]  /*0180*/  LDG.E.CONSTANT R11, desc[UR4][R10.64] ;  /* 0x000000040a0b7981 */ /* 0x001eaa000c1e9900 */
[----:B------:R-:W3:Y:S04]  /*0190*/  LDG.E.128.CONSTANT R4, desc[UR4][R4.64] ;  /* 0x0000000404047981 */ /* 0x000ee8000c1e9d00 */
[----:B-1----:R-:W4:Y:S01]  /*01a0*/  LDG.E.CONSTANT R9, desc[UR4][R8.64] ;  /* 0x0000000408097981 */ /* 0x002f22000c1e9900 */
[----:B------:R-:W-:-:S02]  /*01b0*/  IMAD R3, R17, R3, R12 ;  /* 0x0000000311037224 */ /* 0x000fc400078e020c */
[----:B------:R-:W-:Y:S02]  /*01c0*/  IMAD R0, R13, UR6, R0 ;  /* 0x000000060d007c24 */ /* 0x000fe4000f8e0200 */
[----:B--2---:R-:W-:Y:S01]  /*01d0*/  FMUL.FTZ R2, R14, R11 ;  /* 0x0000000b0e027220 */ /* 0x004fe20000410000 */
[----:B---3--:R-:W-:Y:S02]  /*01e0*/  I2FP.F32.S32 R19, R4 ;  /* 0x0000000400137245 */ /* 0x008fe40000201400 */
[----:B------:R-:W-:Y:S01]  /*01f0*/  I2FP.F32.S32 R23, R6 ;  /* 0x0000000600177245 */ /* 0x000fe20000201400 */
[----:B----4-:R-:W-:Y:S01]  /*0200*/  FMUL.FTZ R2, R2, R9 ;  /* 0x0000000902027220 */ /* 0x010fe20000410000 */
[----:B------:R-:W-:Y:S02]  /*0210*/  I2FP.F32.S32 R21, R5 ;  /* 0x0000000500157245 */ /* 0x000fe40000201400 */
[----:B------:R-:W-:Y:S01]  /*0220*/  I2FP.F32.S32 R7, R7 ;  /* 0x0000000700077245 */ /* 0x000fe20000201400 */
[C---:B------:R-:W-:Y:S01]  /*0230*/  FMUL.FTZ R19, R2.reuse, R19 ;  /* 0x0000001302137220 */ /* 0x040fe20000410000 */
[C---:B------:R-:W-:Y:S01]  /*0240*/  FMUL.FTZ R23, R2.reuse, R23 ;  /* 0x0000001702177220 */ /* 0x040fe20000410000 */
[----:B------:R-:W-:-:S02]  /*0250*/  FMUL.FTZ R21, R2, R21 ;  /* 0x0000001502157220 */ /* 0x000fc40000410000 */
[----:B------:R-:W-:Y:S01]  /*0260*/  FMUL.FTZ R7, R2, R7 ;  /* 0x0000000702077220 */ /* 0x000fe20000410000 */
[C---:B------:R-:W-:Y:S01]  /*0270*/  LOP3.LUT R5, R3.reuse, 0x1c, RZ, 0xc0, !PT ;  /* 0x0000001c03057812 */ /* 0x040fe200078ec0ff */
[----:B------:R-:W-:Y:S01]  /*0280*/  F2I.S8.NTZ R19, R19 ;  /* 0x0000001300137305 */ /* 0x000fe20000202100 */
[----:B------:R-:W-:Y:S02]  /*0290*/  LOP3.LUT R3, R3, 0xffffffe0, RZ, 0xc0, !PT ;  /* 0xffffffe003037812 */ /* 0x000fe400078ec0ff */
[----:B------:R-:W-:-:S05]  /*02a0*/  LEA R0, R0, R5, 0x5 ;  /* 0x0000000500007211 */ /* 0x000fca00078e28ff */
[----:B------:R-:W0:Y:S08]  /*02b0*/  F2I.S8.NTZ R6, R21 ;  /* 0x0000001500067305 */ /* 0x000e300000202100 */
[----:B------:R-:W-:Y:S08]  /*02c0*/  F2I.S8.NTZ R23, R23 ;  /* 0x0000001700177305 */ /* 0x000ff00000202100 */
[----:B------:R-:W1:Y:S01]  /*02d0*/  F2I.S8.NTZ R4, R7 ;  /* 0x0000000700047305 */ /* 0x000e620000202100 */
[----:B------:R-:W-:Y:S01]  /*02e0*/  IMAD R3, R3, UR8, R0 ;  /* 0x0000000803037c24 */ /* 0x000fe2000f8e0200 */
[----:B0-----:R-:W-:-:S04]  /*02f0*/  PRMT R6, R19, 0x3340, R6 ;  /* 0x0000334013067816 */ /* 0x001fc80000000006 */
[----:B------:R-:W-:-:S04]  /*0300*/  IADD3 R2, P0, PT, R3, UR10, RZ ;  /* 0x0000000a03027c10 */ /* 0x000fc8000ff1e0ff */
[----:B------:R-:W-:Y:S02]  /*0310*/  IADD3.X R3, PT, PT, RZ, UR11, RZ, P0, !PT ;  /* 0x0000000bff037c10 */ /* 0x000fe400087fe4ff */
[----:B-1----:R-:W-:-:S04]  /*0320*/  PRMT R23, R23, 0x3340, R4 ;  /* 0x0000334017177816 */ /* 0x002fc80000000004 */
[----:B------:R-:W-:-:S05]  /*0330*/  PRMT R23, R6, 0x5410, R23 ;  /* 0x0000541006177816 */ /* 0x000fca0000000017 */
[----:B------:R-:W-:Y:S01]  /*0340*/  STG.E desc[UR4][R2.64], R23 ;  /* 0x0000001702007986 */ /* 0x000fe2000c101904 */
[----:B------:R-:W-:Y:S05]  /*0350*/  EXIT ;  /* 0x000000000000794d */ /* 0x000fea0003800000 */
.L_x_6:
        /* <DEDUP_REMOVED lines=10> */
.L_x_13:


//--------------------- .nv.shared._ZN17fastertransformer21transpose_int8_tensorEPaPKamm --------------------------
	.section	.nv.shared._ZN17fastertransformer21transpose_int8_tensorEPaPKamm,"aw",@nobits
	.sectionflags	@""
	.align	16
	.zero		1024


//--------------------- .nv.shared.reserved.0     --------------------------
	.section	.nv.shared.reserved.0,"aw",@nobits
	.weak		__nv_reservedSMEM_offset_0_alias
	.size		__nv_reservedSMEM_offset_0_alias, 0, 64
	.other		__nv_reservedSMEM_offset_0_alias,@"STO_CUDA_RESERVED_SHARED STV_DEFAULT"
__nv_reservedSMEM_offset_0_alias:
	.zero		0
	.zero		64


//--------------------- .nv.shared._ZN17fastertransformer42transpose_COL32_ROW_rebuild_padding_kernelEPaPKaPKiiiiiiPKfS6_ii --------------------------
	.section	.nv.shared._ZN17fastertransformer42transpose_COL32_ROW_rebuild_padding_kernelEPaPKaPKiiiiiiPKfS6_ii,"aw",@nobits
	.sectionflags	@""
	.align	16
	.zero		1024


//--------------------- .nv.shared._ZN17fastertransformer26transpose_COL32_ROW_kernelEPaPKaiiiiPKfS4_ii --------------------------
	.section	.nv.shared._ZN17fastertransformer26transpose_COL32_ROW_kernelEPaPKaiiiiPKfS4_ii,"aw",@nobits
	.sectionflags	@""
	.align	16
	.zero		1024


//--------------------- .nv.shared._ZN17fastertransformer38transpose_COL32_rebuild_padding_kernelEPaPKaPKiiiiiiPKfS6_i --------------------------
	.section	.nv.shared._ZN17fastertransformer38transpose_COL32_rebuild_padding_kernelEPaPKaPKiiiiiiPKfS6_i,"aw",@nobits
	.sectionflags	@""
	.align	16
	.zero		1024


//--------------------- .nv.shared._ZN17fastertransformer38transpose_COL32_rebuild_padding_kernelEPaPKiS2_iiiiiPKfS4_S4_i --------------------------
	.section	.nv.shared._ZN17fastertransformer38transpose_COL32_rebuild_padding_kernelEPaPKiS2_iiiiiPKfS4_S4_i,"aw",@nobits
	.sectionflags	@""
	.align	16
	.zero		1024


//--------------------- .nv.shared._ZN17fastertransformer22transpose_COL32_kernelEPaPKaiiiiPKfS4_ii --------------------------
	.section	.nv.shared._ZN17fastertransformer22transpose_COL32_kernelEPaPKaiiiiPKfS4_ii,"aw",@nobits
	.sectionflags	@""
	.align	16
	.zero		1024


//--------------------- .nv.shared._ZN17fastertransformer22transpose_COL32_kernelEP5char4PK4int4iiiiPKfS6_S6_ii --------------------------
	.section	.nv.shared._ZN17fastertransformer22transpose_COL32_kernelEP5char4PK4int4iiiiPKfS6_S6_ii,"aw",@nobits
	.sectionflags	@""
	.align	16
	.zero		1024


//--------------------- .nv.constant0._ZN17fastertransformer21transpose_int8_tensorEPaPKamm --------------------------
	.section	.nv.constant0._ZN17fastertransformer21transpose_int8_tensorEPaPKamm,"a",@progbits
	.sectionflags	@""
	.align	4
.nv.constant0._ZN17fastertransformer21transpose_int8_tensorEPaPKamm:
	.zero		928


//--------------------- .nv.constant0._ZN17fastertransformer42transpose_COL32_ROW_rebuild_padding_kernelEPaPKaPKiiiiiiPKfS6_ii --------------------------
	.section	.nv.constant0._ZN17fastertransformer42transpose_COL32_ROW_rebuild_padding_kernelEPaPKaPKiiiiiiPKfS6_ii,"a",@progbits
	.sectionflags	@""
	.align	4
.nv.constant0._ZN17fastertransformer42transpose_COL32_ROW_rebuild_padding_kernelEPaPKaPKiiiiiiPKfS6_ii:
	.zero		968


//--------------------- .nv.constant0._ZN17fastertransformer26transpose_COL32_ROW_kernelEPaPKaiiiiPKfS4_ii --------------------------
	.section	.nv.constant0._ZN17fastertransformer26transpose_COL32_ROW_kernelEPaPKaiiiiPKfS4_ii,"a",@progbits
	.sectionflags	@""
	.align	4
.nv.constant0._ZN17fastertransformer26transpose_COL32_ROW_kernelEPaPKaiiiiPKfS4_ii:
	.zero		952


//--------------------- .nv.constant0._ZN17fastertransformer38transpose_COL32_rebuild_padding_kernelEPaPKaPKiiiiiiPKfS6_i --------------------------
	.section	.nv.constant0._ZN17fastertransformer38transpose_COL32_rebuild_padding_kernelEPaPKaPKiiiiiiPKfS6_i,"a",@progbits
	.sectionflags	@""
	.align	4
.nv.constant0._ZN17fastertransformer38transpose_COL32_rebuild_padding_kernelEPaPKaPKiiiiiiPKfS6_i:
	.zero		964


//--------------------- .nv.constant0._ZN17fastertransformer38transpose_COL32_rebuild_padding_kernelEPaPKiS2_iiiiiPKfS4_S4_i --------------------------
	.section	.nv.constant0._ZN17fastertransformer38transpose_COL32_rebuild_padding_kernelEPaPKiS2_iiiiiPKfS4_S4_i,"a",@progbits
	.sectionflags	@""
	.align	4
.nv.constant0._ZN17fastertransformer38transpose_COL32_rebuild_padding_kernelEPaPKiS2_iiiiiPKfS4_S4_i:
	.zero		972


//--------------------- .nv.constant0._ZN17fastertransformer22transpose_COL32_kernelEPaPKaiiiiPKfS4_ii --------------------------
	.section	.nv.constant0._ZN17fastertransformer22transpose_COL32_kernelEPaPKaiiiiPKfS4_ii,"a",@progbits
	.sectionflags	@""
	.align	4
.nv.constant0._ZN17fastertransformer22transpose_COL32_kernelEPaPKaiiiiPKfS4_ii:
	.zero		952


//--------------------- .nv.constant0._ZN17fastertransformer22transpose_COL32_kernelEP5char4PK4int4iiiiPKfS6_S6_ii --------------------------
	.section	.nv.constant0._ZN17fastertransformer22transpose_COL32_kernelEP5char4PK4int4iiiiPKfS6_S6_ii,"a",@progbits
	.sectionflags	@""
	.align	4
.nv.constant0._ZN17fastertransformer22transpose_COL32_kernelEP5char4PK4int4iiiiPKfS6_S6_ii:
	.zero		960


//--------------------- SYMBOLS --------------------------

	.type		.nv.reservedSmem.offset0,@object
	.size		.nv.reservedSmem.offset0,0x4
	.type		.nv.reservedSmem.cap,@object
	.size		.nv.reservedSmem.cap,0x4
